//
// Generated by NVIDIA NVVM Compiler
//
// Compiler Build ID: CL-36424714
// Cuda compilation tools, release 13.0, V13.0.88
// Based on NVVM 20.0.0
//

.version 9.0
.target sm_100
.address_size 64

	// .globl	_Z19game_of_life_kernelPKmPmiii

.visible .entry _Z19game_of_life_kernelPKmPmiii(
	.param .u64 .ptr .align 1 _Z19game_of_life_kernelPKmPmiii_param_0,
	.param .u64 .ptr .align 1 _Z19game_of_life_kernelPKmPmiii_param_1,
	.param .u32 _Z19game_of_life_kernelPKmPmiii_param_2,
	.param .u32 _Z19game_of_life_kernelPKmPmiii_param_3,
	.param .u32 _Z19game_of_life_kernelPKmPmiii_param_4
)
{
	.reg .pred 	%p<207>;
	.reg .b32 	%r<1543>;
	.reg .b64 	%rd<827>;

	ld.param.u64 	%rd220, [_Z19game_of_life_kernelPKmPmiii_param_0];
	ld.param.u32 	%r83, [_Z19game_of_life_kernelPKmPmiii_param_4];
	cvta.to.global.u64 	%rd1, %rd220;
	mov.u32 	%r84, %ctaid.x;
	mov.u32 	%r85, %ntid.x;
	mov.u32 	%r86, %tid.x;
	mad.lo.s32 	%r1, %r84, %r85, %r86;
	setp.ge.s32 	%p1, %r1, %r83;
	@%p1 bra 	$L__BB0_144;
	ld.param.u32 	%r1537, [_Z19game_of_life_kernelPKmPmiii_param_3];
	div.s32 	%r2, %r1, %r1537;
	mul.lo.s32 	%r4, %r2, %r1537;
	sub.s32 	%r3, %r1, %r4;
	mul.wide.s32 	%rd222, %r1, 8;
	add.s64 	%rd2, %rd1, %rd222;
	ld.global.u64 	%rd3, [%rd2];
	setp.lt.s32 	%p2, %r3, 1;
	mov.b64 	%rd754, 0;
	@%p2 bra 	$L__BB0_3;
	ld.global.u64 	%rd223, [%rd2+-8];
	shr.u64 	%rd754, %rd223, 63;
$L__BB0_3:
	ld.param.u32 	%r1538, [_Z19game_of_life_kernelPKmPmiii_param_3];
	add.s32 	%r6, %r1538, -1;
	setp.ge.s32 	%p3, %r3, %r6;
	mov.b32 	%r1542, 0;
	@%p3 bra 	$L__BB0_5;
	ld.global.u32 	%r88, [%rd2+8];
	and.b32  	%r1542, %r88, 1;
$L__BB0_5:
	setp.lt.s32 	%p4, %r2, 1;
	mov.b64 	%rd756, 0;
	mov.u64 	%rd757, %rd756;
	mov.u64 	%rd758, %rd756;
	@%p4 bra 	$L__BB0_10;
	ld.param.u32 	%r1539, [_Z19game_of_life_kernelPKmPmiii_param_3];
	setp.lt.s32 	%p5, %r3, 1;
	sub.s32 	%r89, %r4, %r1539;
	add.s32 	%r90, %r89, %r3;
	mul.wide.s32 	%rd226, %r90, 8;
	add.s64 	%rd6, %rd1, %rd226;
	ld.global.u64 	%rd756, [%rd6];
	mov.b64 	%rd757, 0;
	@%p5 bra 	$L__BB0_8;
	ld.global.u64 	%rd757, [%rd6+-8];
$L__BB0_8:
	setp.ge.s32 	%p6, %r3, %r6;
	mov.b64 	%rd758, 0;
	@%p6 bra 	$L__BB0_10;
	ld.global.u64 	%rd228, [%rd6+8];
	shl.b64 	%rd758, %rd228, 63;
$L__BB0_10:
	ld.param.u32 	%r1535, [_Z19game_of_life_kernelPKmPmiii_param_2];
	add.s32 	%r91, %r1535, -1;
	setp.ge.s32 	%p7, %r2, %r91;
	mov.b64 	%rd760, 0;
	mov.u64 	%rd761, %rd760;
	mov.u64 	%rd762, %rd760;
	@%p7 bra 	$L__BB0_15;
	ld.param.u32 	%r1540, [_Z19game_of_life_kernelPKmPmiii_param_3];
	setp.lt.s32 	%p8, %r3, 1;
	mul.wide.s32 	%rd231, %r1540, 8;
	add.s64 	%rd14, %rd2, %rd231;
	ld.global.u64 	%rd760, [%rd14];
	mov.b64 	%rd761, 0;
	@%p8 bra 	$L__BB0_13;
	ld.global.u64 	%rd761, [%rd14+-8];
$L__BB0_13:
	setp.ge.s32 	%p9, %r3, %r6;
	mov.b64 	%rd762, 0;
	@%p9 bra 	$L__BB0_15;
	ld.global.u64 	%rd233, [%rd14+8];
	shl.b64 	%rd762, %rd233, 63;
$L__BB0_15:
	ld.param.u32 	%r1541, [_Z19game_of_life_kernelPKmPmiii_param_3];
	ld.param.u32 	%r1536, [_Z19game_of_life_kernelPKmPmiii_param_2];
	add.s32 	%r92, %r1536, -1;
	setp.lt.s32 	%p10, %r2, %r92;
	setp.gt.s32 	%p11, %r2, 0;
	add.s32 	%r93, %r1541, -1;
	setp.lt.s32 	%p12, %r3, %r93;
	setp.gt.s32 	%p13, %r3, 0;
	shl.b64 	%rd235, %rd756, 1;
	shr.u64 	%rd236, %rd757, 63;
	selp.b64 	%rd237, %rd236, 0, %p13;
	selp.b64 	%rd238, %rd237, 0, %p11;
	or.b64  	%rd22, %rd238, %rd235;
	selp.b64 	%rd239, %rd758, 0, %p12;
	selp.b64 	%rd23, %rd239, 0, %p11;
	shl.b64 	%rd240, %rd3, 1;
	or.b64  	%rd24, %rd754, %rd240;
	shl.b64 	%rd241, %rd760, 1;
	shr.u64 	%rd242, %rd761, 63;
	selp.b64 	%rd243, %rd242, 0, %p13;
	selp.b64 	%rd244, %rd243, 0, %p10;
	or.b64  	%rd25, %rd244, %rd241;
	selp.b64 	%rd245, %rd762, 0, %p12;
	selp.b64 	%rd26, %rd245, 0, %p10;
	cvt.u32.u64 	%r94, %rd238;
	cvt.u32.u64 	%r95, %rd756;
	and.b32  	%r96, %r95, 1;
	add.s32 	%r97, %r96, %r94;
	shr.u32 	%r98, %r95, 1;
	and.b32  	%r99, %r98, 1;
	add.s32 	%r100, %r97, %r99;
	cvt.u32.u64 	%r101, %rd754;
	add.s32 	%r102, %r100, %r101;
	cvt.u32.u64 	%r9, %rd3;
	shr.u32 	%r103, %r9, 1;
	and.b32  	%r104, %r103, 1;
	add.s32 	%r105, %r102, %r104;
	cvt.u32.u64 	%r106, %rd244;
	add.s32 	%r107, %r105, %r106;
	cvt.u32.u64 	%r108, %rd760;
	and.b32  	%r109, %r108, 1;
	add.s32 	%r110, %r107, %r109;
	shr.u32 	%r111, %r108, 1;
	and.b32  	%r112, %r111, 1;
	add.s32 	%r10, %r110, %r112;
	setp.eq.s32 	%p14, %r10, 3;
	mov.b64 	%rd763, 1;
	@%p14 bra 	$L__BB0_17;
	and.b64  	%rd246, %rd3, 1;
	setp.eq.b64 	%p15, %rd246, 1;
	setp.eq.s32 	%p16, %r10, 2;
	and.pred  	%p17, %p15, %p16;
	selp.u64 	%rd763, 1, 0, %p17;
$L__BB0_17:
	cvt.u32.u64 	%r113, %rd22;
	shr.u32 	%r114, %r113, 1;
	and.b32  	%r115, %r114, 1;
	add.s32 	%r118, %r115, %r99;
	shr.u32 	%r119, %r95, 2;
	and.b32  	%r120, %r119, 1;
	add.s32 	%r121, %r118, %r120;
	cvt.u32.u64 	%r12, %rd24;
	shr.u32 	%r122, %r12, 1;
	and.b32  	%r123, %r122, 1;
	add.s32 	%r124, %r121, %r123;
	shr.u32 	%r125, %r9, 2;
	and.b32  	%r126, %r125, 1;
	add.s32 	%r127, %r124, %r126;
	cvt.u32.u64 	%r128, %rd25;
	shr.u32 	%r129, %r128, 1;
	and.b32  	%r130, %r129, 1;
	add.s32 	%r131, %r127, %r130;
	add.s32 	%r134, %r131, %r112;
	shr.u32 	%r135, %r108, 2;
	and.b32  	%r136, %r135, 1;
	add.s32 	%r14, %r134, %r136;
	setp.eq.s32 	%p18, %r14, 3;
	mov.b64 	%rd764, 2;
	@%p18 bra 	$L__BB0_19;
	shr.u64 	%rd248, %rd3, 1;
	and.b64  	%rd249, %rd248, 1;
	setp.eq.b64 	%p19, %rd249, 1;
	setp.eq.s32 	%p20, %r14, 2;
	selp.b64 	%rd250, 2, 0, %p20;
	selp.b64 	%rd764, %rd250, 0, %p19;
$L__BB0_19:
	or.b64  	%rd31, %rd764, %rd763;
	shr.u32 	%r138, %r113, 2;
	and.b32  	%r139, %r138, 1;
	add.s32 	%r142, %r139, %r120;
	shr.u32 	%r143, %r95, 3;
	and.b32  	%r144, %r143, 1;
	add.s32 	%r145, %r142, %r144;
	shr.u32 	%r146, %r12, 2;
	and.b32  	%r147, %r146, 1;
	add.s32 	%r148, %r145, %r147;
	shr.u32 	%r149, %r9, 3;
	and.b32  	%r150, %r149, 1;
	add.s32 	%r151, %r148, %r150;
	shr.u32 	%r153, %r128, 2;
	and.b32  	%r154, %r153, 1;
	add.s32 	%r155, %r151, %r154;
	shr.u32 	%r156, %r108, 2;
	and.b32  	%r157, %r156, 1;
	add.s32 	%r158, %r155, %r157;
	shr.u32 	%r159, %r108, 3;
	and.b32  	%r160, %r159, 1;
	add.s32 	%r15, %r158, %r160;
	setp.eq.s32 	%p21, %r15, 3;
	mov.b64 	%rd765, 4;
	@%p21 bra 	$L__BB0_21;
	shr.u64 	%rd252, %rd3, 2;
	and.b64  	%rd253, %rd252, 1;
	setp.eq.b64 	%p22, %rd253, 1;
	setp.eq.s32 	%p23, %r15, 2;
	selp.b64 	%rd254, 4, 0, %p23;
	selp.b64 	%rd765, %rd254, 0, %p22;
$L__BB0_21:
	or.b64  	%rd34, %rd765, %rd31;
	shr.u32 	%r162, %r113, 3;
	and.b32  	%r163, %r162, 1;
	add.s32 	%r166, %r163, %r144;
	shr.u32 	%r167, %r95, 4;
	and.b32  	%r168, %r167, 1;
	add.s32 	%r169, %r166, %r168;
	shr.u32 	%r170, %r12, 3;
	and.b32  	%r171, %r170, 1;
	add.s32 	%r172, %r169, %r171;
	shr.u32 	%r173, %r9, 4;
	and.b32  	%r174, %r173, 1;
	add.s32 	%r175, %r172, %r174;
	cvt.u32.u64 	%r176, %rd25;
	shr.u32 	%r177, %r176, 3;
	and.b32  	%r178, %r177, 1;
	add.s32 	%r179, %r175, %r178;
	add.s32 	%r182, %r179, %r160;
	shr.u32 	%r183, %r108, 4;
	and.b32  	%r184, %r183, 1;
	add.s32 	%r16, %r182, %r184;
	setp.eq.s32 	%p24, %r16, 3;
	mov.b64 	%rd766, 8;
	@%p24 bra 	$L__BB0_23;
	shr.u64 	%rd256, %rd3, 3;
	and.b64  	%rd257, %rd256, 1;
	setp.eq.b64 	%p25, %rd257, 1;
	setp.eq.s32 	%p26, %r16, 2;
	selp.b64 	%rd258, 8, 0, %p26;
	selp.b64 	%rd766, %rd258, 0, %p25;
$L__BB0_23:
	or.b64  	%rd37, %rd766, %rd34;
	shr.u32 	%r186, %r113, 4;
	and.b32  	%r187, %r186, 1;
	add.s32 	%r190, %r187, %r168;
	shr.u32 	%r191, %r95, 5;
	and.b32  	%r192, %r191, 1;
	add.s32 	%r193, %r190, %r192;
	shr.u32 	%r194, %r12, 4;
	and.b32  	%r195, %r194, 1;
	add.s32 	%r196, %r193, %r195;
	shr.u32 	%r197, %r9, 5;
	and.b32  	%r198, %r197, 1;
	add.s32 	%r199, %r196, %r198;
	shr.u32 	%r201, %r176, 4;
	and.b32  	%r202, %r201, 1;
	add.s32 	%r203, %r199, %r202;
	shr.u32 	%r204, %r108, 4;
	and.b32  	%r205, %r204, 1;
	add.s32 	%r206, %r203, %r205;
	shr.u32 	%r207, %r108, 5;
	and.b32  	%r208, %r207, 1;
	add.s32 	%r17, %r206, %r208;
	setp.eq.s32 	%p27, %r17, 3;
	mov.b64 	%rd767, 16;
	@%p27 bra 	$L__BB0_25;
	shr.u64 	%rd260, %rd3, 4;
	and.b64  	%rd261, %rd260, 1;
	setp.eq.b64 	%p28, %rd261, 1;
	setp.eq.s32 	%p29, %r17, 2;
	selp.b64 	%rd262, 16, 0, %p29;
	selp.b64 	%rd767, %rd262, 0, %p28;
$L__BB0_25:
	or.b64  	%rd40, %rd767, %rd37;
	shr.u32 	%r210, %r113, 5;
	and.b32  	%r211, %r210, 1;
	add.s32 	%r214, %r211, %r192;
	shr.u32 	%r215, %r95, 6;
	and.b32  	%r216, %r215, 1;
	add.s32 	%r217, %r214, %r216;
	shr.u32 	%r218, %r12, 5;
	and.b32  	%r219, %r218, 1;
	add.s32 	%r220, %r217, %r219;
	shr.u32 	%r221, %r9, 6;
	and.b32  	%r222, %r221, 1;
	add.s32 	%r223, %r220, %r222;
	cvt.u32.u64 	%r224, %rd25;
	shr.u32 	%r225, %r224, 5;
	and.b32  	%r226, %r225, 1;
	add.s32 	%r227, %r223, %r226;
	add.s32 	%r230, %r227, %r208;
	shr.u32 	%r231, %r108, 6;
	and.b32  	%r232, %r231, 1;
	add.s32 	%r18, %r230, %r232;
	setp.eq.s32 	%p30, %r18, 3;
	mov.b64 	%rd768, 32;
	@%p30 bra 	$L__BB0_27;
	shr.u64 	%rd264, %rd3, 5;
	and.b64  	%rd265, %rd264, 1;
	setp.eq.b64 	%p31, %rd265, 1;
	setp.eq.s32 	%p32, %r18, 2;
	selp.b64 	%rd266, 32, 0, %p32;
	selp.b64 	%rd768, %rd266, 0, %p31;
$L__BB0_27:
	or.b64  	%rd43, %rd768, %rd40;
	shr.u32 	%r234, %r113, 6;
	and.b32  	%r235, %r234, 1;
	add.s32 	%r238, %r235, %r216;
	shr.u32 	%r239, %r95, 7;
	and.b32  	%r240, %r239, 1;
	add.s32 	%r241, %r238, %r240;
	shr.u32 	%r242, %r12, 6;
	and.b32  	%r243, %r242, 1;
	add.s32 	%r244, %r241, %r243;
	shr.u32 	%r245, %r9, 7;
	and.b32  	%r246, %r245, 1;
	add.s32 	%r247, %r244, %r246;
	shr.u32 	%r249, %r224, 6;
	and.b32  	%r250, %r249, 1;
	add.s32 	%r251, %r247, %r250;
	shr.u32 	%r252, %r108, 6;
	and.b32  	%r253, %r252, 1;
	add.s32 	%r254, %r251, %r253;
	shr.u32 	%r255, %r108, 7;
	and.b32  	%r256, %r255, 1;
	add.s32 	%r19, %r254, %r256;
	setp.eq.s32 	%p33, %r19, 3;
	mov.b64 	%rd769, 64;
	@%p33 bra 	$L__BB0_29;
	shr.u64 	%rd268, %rd3, 6;
	and.b64  	%rd269, %rd268, 1;
	setp.eq.b64 	%p34, %rd269, 1;
	setp.eq.s32 	%p35, %r19, 2;
	selp.b64 	%rd270, 64, 0, %p35;
	selp.b64 	%rd769, %rd270, 0, %p34;
$L__BB0_29:
	or.b64  	%rd46, %rd769, %rd43;
	shr.u32 	%r258, %r113, 7;
	and.b32  	%r259, %r258, 1;
	add.s32 	%r262, %r259, %r240;
	shr.u32 	%r263, %r95, 8;
	and.b32  	%r264, %r263, 1;
	add.s32 	%r265, %r262, %r264;
	shr.u32 	%r266, %r12, 7;
	and.b32  	%r267, %r266, 1;
	add.s32 	%r268, %r265, %r267;
	shr.u32 	%r269, %r9, 8;
	and.b32  	%r270, %r269, 1;
	add.s32 	%r271, %r268, %r270;
	cvt.u32.u64 	%r272, %rd25;
	shr.u32 	%r273, %r272, 7;
	and.b32  	%r274, %r273, 1;
	add.s32 	%r275, %r271, %r274;
	add.s32 	%r278, %r275, %r256;
	shr.u32 	%r279, %r108, 8;
	and.b32  	%r280, %r279, 1;
	add.s32 	%r20, %r278, %r280;
	setp.eq.s32 	%p36, %r20, 3;
	mov.b64 	%rd770, 128;
	@%p36 bra 	$L__BB0_31;
	shr.u64 	%rd272, %rd3, 7;
	and.b64  	%rd273, %rd272, 1;
	setp.eq.b64 	%p37, %rd273, 1;
	setp.eq.s32 	%p38, %r20, 2;
	selp.b64 	%rd274, 128, 0, %p38;
	selp.b64 	%rd770, %rd274, 0, %p37;
$L__BB0_31:
	or.b64  	%rd49, %rd770, %rd46;
	shr.u32 	%r282, %r113, 8;
	and.b32  	%r283, %r282, 1;
	add.s32 	%r286, %r283, %r264;
	shr.u32 	%r287, %r95, 9;
	and.b32  	%r288, %r287, 1;
	add.s32 	%r289, %r286, %r288;
	shr.u32 	%r290, %r12, 8;
	and.b32  	%r291, %r290, 1;
	add.s32 	%r292, %r289, %r291;
	shr.u32 	%r293, %r9, 9;
	and.b32  	%r294, %r293, 1;
	add.s32 	%r295, %r292, %r294;
	shr.u32 	%r297, %r272, 8;
	and.b32  	%r298, %r297, 1;
	add.s32 	%r299, %r295, %r298;
	shr.u32 	%r300, %r108, 8;
	and.b32  	%r301, %r300, 1;
	add.s32 	%r302, %r299, %r301;
	shr.u32 	%r303, %r108, 9;
	and.b32  	%r304, %r303, 1;
	add.s32 	%r21, %r302, %r304;
	setp.eq.s32 	%p39, %r21, 3;
	mov.b64 	%rd771, 256;
	@%p39 bra 	$L__BB0_33;
	shr.u64 	%rd276, %rd3, 8;
	and.b64  	%rd277, %rd276, 1;
	setp.eq.b64 	%p40, %rd277, 1;
	setp.eq.s32 	%p41, %r21, 2;
	selp.b64 	%rd278, 256, 0, %p41;
	selp.b64 	%rd771, %rd278, 0, %p40;
$L__BB0_33:
	or.b64  	%rd52, %rd771, %rd49;
	shr.u32 	%r306, %r113, 9;
	and.b32  	%r307, %r306, 1;
	add.s32 	%r310, %r307, %r288;
	shr.u32 	%r311, %r95, 10;
	and.b32  	%r312, %r311, 1;
	add.s32 	%r313, %r310, %r312;
	shr.u32 	%r314, %r12, 9;
	and.b32  	%r315, %r314, 1;
	add.s32 	%r316, %r313, %r315;
	shr.u32 	%r317, %r9, 10;
	and.b32  	%r318, %r317, 1;
	add.s32 	%r319, %r316, %r318;
	cvt.u32.u64 	%r320, %rd25;
	shr.u32 	%r321, %r320, 9;
	and.b32  	%r322, %r321, 1;
	add.s32 	%r323, %r319, %r322;
	add.s32 	%r326, %r323, %r304;
	shr.u32 	%r327, %r108, 10;
	and.b32  	%r328, %r327, 1;
	add.s32 	%r22, %r326, %r328;
	setp.eq.s32 	%p42, %r22, 3;
	mov.b64 	%rd772, 512;
	@%p42 bra 	$L__BB0_35;
	shr.u64 	%rd280, %rd3, 9;
	and.b64  	%rd281, %rd280, 1;
	setp.eq.b64 	%p43, %rd281, 1;
	setp.eq.s32 	%p44, %r22, 2;
	selp.b64 	%rd282, 512, 0, %p44;
	selp.b64 	%rd772, %rd282, 0, %p43;
$L__BB0_35:
	or.b64  	%rd55, %rd772, %rd52;
	shr.u32 	%r330, %r113, 10;
	and.b32  	%r331, %r330, 1;
	add.s32 	%r334, %r331, %r312;
	shr.u32 	%r335, %r95, 11;
	and.b32  	%r336, %r335, 1;
	add.s32 	%r337, %r334, %r336;
	shr.u32 	%r338, %r12, 10;
	and.b32  	%r339, %r338, 1;
	add.s32 	%r340, %r337, %r339;
	shr.u32 	%r341, %r9, 11;
	and.b32  	%r342, %r341, 1;
	add.s32 	%r343, %r340, %r342;
	shr.u32 	%r345, %r320, 10;
	and.b32  	%r346, %r345, 1;
	add.s32 	%r347, %r343, %r346;
	shr.u32 	%r348, %r108, 10;
	and.b32  	%r349, %r348, 1;
	add.s32 	%r350, %r347, %r349;
	shr.u32 	%r351, %r108, 11;
	and.b32  	%r352, %r351, 1;
	add.s32 	%r23, %r350, %r352;
	setp.eq.s32 	%p45, %r23, 3;
	mov.b64 	%rd773, 1024;
	@%p45 bra 	$L__BB0_37;
	shr.u64 	%rd284, %rd3, 10;
	and.b64  	%rd285, %rd284, 1;
	setp.eq.b64 	%p46, %rd285, 1;
	setp.eq.s32 	%p47, %r23, 2;
	selp.b64 	%rd286, 1024, 0, %p47;
	selp.b64 	%rd773, %rd286, 0, %p46;
$L__BB0_37:
	or.b64  	%rd58, %rd773, %rd55;
	shr.u32 	%r354, %r113, 11;
	and.b32  	%r355, %r354, 1;
	add.s32 	%r358, %r355, %r336;
	shr.u32 	%r359, %r95, 12;
	and.b32  	%r360, %r359, 1;
	add.s32 	%r361, %r358, %r360;
	shr.u32 	%r362, %r12, 11;
	and.b32  	%r363, %r362, 1;
	add.s32 	%r364, %r361, %r363;
	shr.u32 	%r365, %r9, 12;
	and.b32  	%r366, %r365, 1;
	add.s32 	%r367, %r364, %r366;
	cvt.u32.u64 	%r368, %rd25;
	shr.u32 	%r369, %r368, 11;
	and.b32  	%r370, %r369, 1;
	add.s32 	%r371, %r367, %r370;
	add.s32 	%r374, %r371, %r352;
	shr.u32 	%r375, %r108, 12;
	and.b32  	%r376, %r375, 1;
	add.s32 	%r24, %r374, %r376;
	setp.eq.s32 	%p48, %r24, 3;
	mov.b64 	%rd774, 2048;
	@%p48 bra 	$L__BB0_39;
	shr.u64 	%rd288, %rd3, 11;
	and.b64  	%rd289, %rd288, 1;
	setp.eq.b64 	%p49, %rd289, 1;
	setp.eq.s32 	%p50, %r24, 2;
	selp.b64 	%rd290, 2048, 0, %p50;
	selp.b64 	%rd774, %rd290, 0, %p49;
$L__BB0_39:
	or.b64  	%rd61, %rd774, %rd58;
	shr.u32 	%r378, %r113, 12;
	and.b32  	%r379, %r378, 1;
	add.s32 	%r382, %r379, %r360;
	shr.u32 	%r383, %r95, 13;
	and.b32  	%r384, %r383, 1;
	add.s32 	%r385, %r382, %r384;
	shr.u32 	%r386, %r12, 12;
	and.b32  	%r387, %r386, 1;
	add.s32 	%r388, %r385, %r387;
	shr.u32 	%r389, %r9, 13;
	and.b32  	%r390, %r389, 1;
	add.s32 	%r391, %r388, %r390;
	shr.u32 	%r393, %r368, 12;
	and.b32  	%r394, %r393, 1;
	add.s32 	%r395, %r391, %r394;
	shr.u32 	%r396, %r108, 12;
	and.b32  	%r397, %r396, 1;
	add.s32 	%r398, %r395, %r397;
	shr.u32 	%r399, %r108, 13;
	and.b32  	%r400, %r399, 1;
	add.s32 	%r25, %r398, %r400;
	setp.eq.s32 	%p51, %r25, 3;
	mov.b64 	%rd775, 4096;
	@%p51 bra 	$L__BB0_41;
	shr.u64 	%rd292, %rd3, 12;
	and.b64  	%rd293, %rd292, 1;
	setp.eq.b64 	%p52, %rd293, 1;
	setp.eq.s32 	%p53, %r25, 2;
	selp.b64 	%rd294, 4096, 0, %p53;
	selp.b64 	%rd775, %rd294, 0, %p52;
$L__BB0_41:
	or.b64  	%rd64, %rd775, %rd61;
	shr.u32 	%r402, %r113, 13;
	and.b32  	%r403, %r402, 1;
	add.s32 	%r406, %r403, %r384;
	shr.u32 	%r407, %r95, 14;
	and.b32  	%r408, %r407, 1;
	add.s32 	%r409, %r406, %r408;
	shr.u32 	%r410, %r12, 13;
	and.b32  	%r411, %r410, 1;
	add.s32 	%r412, %r409, %r411;
	shr.u32 	%r413, %r9, 14;
	and.b32  	%r414, %r413, 1;
	add.s32 	%r415, %r412, %r414;
	cvt.u32.u64 	%r416, %rd25;
	shr.u32 	%r417, %r416, 13;
	and.b32  	%r418, %r417, 1;
	add.s32 	%r419, %r415, %r418;
	add.s32 	%r422, %r419, %r400;
	shr.u32 	%r423, %r108, 14;
	and.b32  	%r424, %r423, 1;
	add.s32 	%r26, %r422, %r424;
	setp.eq.s32 	%p54, %r26, 3;
	mov.b64 	%rd776, 8192;
	@%p54 bra 	$L__BB0_43;
	shr.u64 	%rd296, %rd3, 13;
	and.b64  	%rd297, %rd296, 1;
	setp.eq.b64 	%p55, %rd297, 1;
	setp.eq.s32 	%p56, %r26, 2;
	selp.b64 	%rd298, 8192, 0, %p56;
	selp.b64 	%rd776, %rd298, 0, %p55;
$L__BB0_43:
	or.b64  	%rd67, %rd776, %rd64;
	shr.u32 	%r426, %r113, 14;
	and.b32  	%r427, %r426, 1;
	add.s32 	%r430, %r427, %r408;
	shr.u32 	%r431, %r95, 15;
	and.b32  	%r432, %r431, 1;
	add.s32 	%r433, %r430, %r432;
	shr.u32 	%r434, %r12, 14;
	and.b32  	%r435, %r434, 1;
	add.s32 	%r436, %r433, %r435;
	shr.u32 	%r437, %r9, 15;
	and.b32  	%r438, %r437, 1;
	add.s32 	%r439, %r436, %r438;
	shr.u32 	%r441, %r416, 14;
	and.b32  	%r442, %r441, 1;
	add.s32 	%r443, %r439, %r442;
	shr.u32 	%r444, %r108, 14;
	and.b32  	%r445, %r444, 1;
	add.s32 	%r446, %r443, %r445;
	shr.u32 	%r447, %r108, 15;
	and.b32  	%r448, %r447, 1;
	add.s32 	%r27, %r446, %r448;
	setp.eq.s32 	%p57, %r27, 3;
	mov.b64 	%rd777, 16384;
	@%p57 bra 	$L__BB0_45;
	shr.u64 	%rd300, %rd3, 14;
	and.b64  	%rd301, %rd300, 1;
	setp.eq.b64 	%p58, %rd301, 1;
	setp.eq.s32 	%p59, %r27, 2;
	selp.b64 	%rd302, 16384, 0, %p59;
	selp.b64 	%rd777, %rd302, 0, %p58;
$L__BB0_45:
	or.b64  	%rd70, %rd777, %rd67;
	shr.u32 	%r450, %r113, 15;
	and.b32  	%r451, %r450, 1;
	add.s32 	%r454, %r451, %r432;
	shr.u32 	%r455, %r95, 16;
	and.b32  	%r456, %r455, 1;
	add.s32 	%r457, %r454, %r456;
	shr.u32 	%r458, %r12, 15;
	and.b32  	%r459, %r458, 1;
	add.s32 	%r460, %r457, %r459;
	shr.u32 	%r461, %r9, 16;
	and.b32  	%r462, %r461, 1;
	add.s32 	%r463, %r460, %r462;
	cvt.u32.u64 	%r464, %rd25;
	shr.u32 	%r465, %r464, 15;
	and.b32  	%r466, %r465, 1;
	add.s32 	%r467, %r463, %r466;
	add.s32 	%r470, %r467, %r448;
	shr.u32 	%r471, %r108, 16;
	and.b32  	%r472, %r471, 1;
	add.s32 	%r28, %r470, %r472;
	setp.eq.s32 	%p60, %r28, 3;
	mov.b64 	%rd778, 32768;
	@%p60 bra 	$L__BB0_47;
	shr.u64 	%rd304, %rd3, 15;
	and.b64  	%rd305, %rd304, 1;
	setp.eq.b64 	%p61, %rd305, 1;
	setp.eq.s32 	%p62, %r28, 2;
	selp.b64 	%rd306, 32768, 0, %p62;
	selp.b64 	%rd778, %rd306, 0, %p61;
$L__BB0_47:
	or.b64  	%rd73, %rd778, %rd70;
	shr.u32 	%r474, %r113, 16;
	and.b32  	%r475, %r474, 1;
	add.s32 	%r478, %r475, %r456;
	shr.u32 	%r479, %r95, 17;
	and.b32  	%r480, %r479, 1;
	add.s32 	%r481, %r478, %r480;
	shr.u32 	%r482, %r12, 16;
	and.b32  	%r483, %r482, 1;
	add.s32 	%r484, %r481, %r483;
	shr.u32 	%r485, %r9, 17;
	and.b32  	%r486, %r485, 1;
	add.s32 	%r487, %r484, %r486;
	shr.u32 	%r489, %r464, 16;
	and.b32  	%r490, %r489, 1;
	add.s32 	%r491, %r487, %r490;
	shr.u32 	%r492, %r108, 16;
	and.b32  	%r493, %r492, 1;
	add.s32 	%r494, %r491, %r493;
	shr.u32 	%r495, %r108, 17;
	and.b32  	%r496, %r495, 1;
	add.s32 	%r29, %r494, %r496;
	setp.eq.s32 	%p63, %r29, 3;
	mov.b64 	%rd779, 65536;
	@%p63 bra 	$L__BB0_49;
	shr.u64 	%rd308, %rd3, 16;
	and.b64  	%rd309, %rd308, 1;
	setp.eq.b64 	%p64, %rd309, 1;
	setp.eq.s32 	%p65, %r29, 2;
	selp.b64 	%rd310, 65536, 0, %p65;
	selp.b64 	%rd779, %rd310, 0, %p64;
$L__BB0_49:
	or.b64  	%rd76, %rd779, %rd73;
	shr.u32 	%r498, %r113, 17;
	and.b32  	%r499, %r498, 1;
	add.s32 	%r502, %r499, %r480;
	shr.u32 	%r503, %r95, 18;
	and.b32  	%r504, %r503, 1;
	add.s32 	%r505, %r502, %r504;
	shr.u32 	%r506, %r12, 17;
	and.b32  	%r507, %r506, 1;
	add.s32 	%r508, %r505, %r507;
	shr.u32 	%r509, %r9, 18;
	and.b32  	%r510, %r509, 1;
	add.s32 	%r511, %r508, %r510;
	cvt.u32.u64 	%r512, %rd25;
	shr.u32 	%r513, %r512, 17;
	and.b32  	%r514, %r513, 1;
	add.s32 	%r515, %r511, %r514;
	add.s32 	%r518, %r515, %r496;
	shr.u32 	%r519, %r108, 18;
	and.b32  	%r520, %r519, 1;
	add.s32 	%r30, %r518, %r520;
	setp.eq.s32 	%p66, %r30, 3;
	mov.b64 	%rd780, 131072;
	@%p66 bra 	$L__BB0_51;
	shr.u64 	%rd312, %rd3, 17;
	and.b64  	%rd313, %rd312, 1;
	setp.eq.b64 	%p67, %rd313, 1;
	setp.eq.s32 	%p68, %r30, 2;
	selp.b64 	%rd314, 131072, 0, %p68;
	selp.b64 	%rd780, %rd314, 0, %p67;
$L__BB0_51:
	or.b64  	%rd79, %rd780, %rd76;
	shr.u32 	%r522, %r113, 18;
	and.b32  	%r523, %r522, 1;
	add.s32 	%r526, %r523, %r504;
	shr.u32 	%r527, %r95, 19;
	and.b32  	%r528, %r527, 1;
	add.s32 	%r529, %r526, %r528;
	shr.u32 	%r530, %r12, 18;
	and.b32  	%r531, %r530, 1;
	add.s32 	%r532, %r529, %r531;
	shr.u32 	%r533, %r9, 19;
	and.b32  	%r534, %r533, 1;
	add.s32 	%r535, %r532, %r534;
	shr.u32 	%r537, %r512, 18;
	and.b32  	%r538, %r537, 1;
	add.s32 	%r539, %r535, %r538;
	shr.u32 	%r540, %r108, 18;
	and.b32  	%r541, %r540, 1;
	add.s32 	%r542, %r539, %r541;
	shr.u32 	%r543, %r108, 19;
	and.b32  	%r544, %r543, 1;
	add.s32 	%r31, %r542, %r544;
	setp.eq.s32 	%p69, %r31, 3;
	mov.b64 	%rd781, 262144;
	@%p69 bra 	$L__BB0_53;
	shr.u64 	%rd316, %rd3, 18;
	and.b64  	%rd317, %rd316, 1;
	setp.eq.b64 	%p70, %rd317, 1;
	setp.eq.s32 	%p71, %r31, 2;
	selp.b64 	%rd318, 262144, 0, %p71;
	selp.b64 	%rd781, %rd318, 0, %p70;
$L__BB0_53:
	or.b64  	%rd82, %rd781, %rd79;
	shr.u32 	%r546, %r113, 19;
	and.b32  	%r547, %r546, 1;
	add.s32 	%r550, %r547, %r528;
	shr.u32 	%r551, %r95, 20;
	and.b32  	%r552, %r551, 1;
	add.s32 	%r553, %r550, %r552;
	shr.u32 	%r554, %r12, 19;
	and.b32  	%r555, %r554, 1;
	add.s32 	%r556, %r553, %r555;
	shr.u32 	%r557, %r9, 20;
	and.b32  	%r558, %r557, 1;
	add.s32 	%r559, %r556, %r558;
	cvt.u32.u64 	%r560, %rd25;
	shr.u32 	%r561, %r560, 19;
	and.b32  	%r562, %r561, 1;
	add.s32 	%r563, %r559, %r562;
	add.s32 	%r566, %r563, %r544;
	shr.u32 	%r567, %r108, 20;
	and.b32  	%r568, %r567, 1;
	add.s32 	%r32, %r566, %r568;
	setp.eq.s32 	%p72, %r32, 3;
	mov.b64 	%rd782, 524288;
	@%p72 bra 	$L__BB0_55;
	shr.u64 	%rd320, %rd3, 19;
	and.b64  	%rd321, %rd320, 1;
	setp.eq.b64 	%p73, %rd321, 1;
	setp.eq.s32 	%p74, %r32, 2;
	selp.b64 	%rd322, 524288, 0, %p74;
	selp.b64 	%rd782, %rd322, 0, %p73;
$L__BB0_55:
	or.b64  	%rd85, %rd782, %rd82;
	shr.u32 	%r570, %r113, 20;
	and.b32  	%r571, %r570, 1;
	add.s32 	%r574, %r571, %r552;
	shr.u32 	%r575, %r95, 21;
	and.b32  	%r576, %r575, 1;
	add.s32 	%r577, %r574, %r576;
	shr.u32 	%r578, %r12, 20;
	and.b32  	%r579, %r578, 1;
	add.s32 	%r580, %r577, %r579;
	shr.u32 	%r581, %r9, 21;
	and.b32  	%r582, %r581, 1;
	add.s32 	%r583, %r580, %r582;
	shr.u32 	%r585, %r560, 20;
	and.b32  	%r586, %r585, 1;
	add.s32 	%r587, %r583, %r586;
	shr.u32 	%r588, %r108, 20;
	and.b32  	%r589, %r588, 1;
	add.s32 	%r590, %r587, %r589;
	shr.u32 	%r591, %r108, 21;
	and.b32  	%r592, %r591, 1;
	add.s32 	%r33, %r590, %r592;
	setp.eq.s32 	%p75, %r33, 3;
	mov.b64 	%rd783, 1048576;
	@%p75 bra 	$L__BB0_57;
	shr.u64 	%rd324, %rd3, 20;
	and.b64  	%rd325, %rd324, 1;
	setp.eq.b64 	%p76, %rd325, 1;
	setp.eq.s32 	%p77, %r33, 2;
	selp.b64 	%rd326, 1048576, 0, %p77;
	selp.b64 	%rd783, %rd326, 0, %p76;
$L__BB0_57:
	or.b64  	%rd88, %rd783, %rd85;
	shr.u32 	%r594, %r113, 21;
	and.b32  	%r595, %r594, 1;
	add.s32 	%r598, %r595, %r576;
	shr.u32 	%r599, %r95, 22;
	and.b32  	%r600, %r599, 1;
	add.s32 	%r601, %r598, %r600;
	shr.u32 	%r602, %r12, 21;
	and.b32  	%r603, %r602, 1;
	add.s32 	%r604, %r601, %r603;
	shr.u32 	%r605, %r9, 22;
	and.b32  	%r606, %r605, 1;
	add.s32 	%r607, %r604, %r606;
	cvt.u32.u64 	%r608, %rd25;
	shr.u32 	%r609, %r608, 21;
	and.b32  	%r610, %r609, 1;
	add.s32 	%r611, %r607, %r610;
	add.s32 	%r614, %r611, %r592;
	shr.u32 	%r615, %r108, 22;
	and.b32  	%r616, %r615, 1;
	add.s32 	%r34, %r614, %r616;
	setp.eq.s32 	%p78, %r34, 3;
	mov.b64 	%rd784, 2097152;
	@%p78 bra 	$L__BB0_59;
	shr.u64 	%rd328, %rd3, 21;
	and.b64  	%rd329, %rd328, 1;
	setp.eq.b64 	%p79, %rd329, 1;
	setp.eq.s32 	%p80, %r34, 2;
	selp.b64 	%rd330, 2097152, 0, %p80;
	selp.b64 	%rd784, %rd330, 0, %p79;
$L__BB0_59:
	or.b64  	%rd91, %rd784, %rd88;
	shr.u32 	%r618, %r113, 22;
	and.b32  	%r619, %r618, 1;
	add.s32 	%r622, %r619, %r600;
	shr.u32 	%r623, %r95, 23;
	and.b32  	%r624, %r623, 1;
	add.s32 	%r625, %r622, %r624;
	shr.u32 	%r626, %r12, 22;
	and.b32  	%r627, %r626, 1;
	add.s32 	%r628, %r625, %r627;
	shr.u32 	%r629, %r9, 23;
	and.b32  	%r630, %r629, 1;
	add.s32 	%r631, %r628, %r630;
	shr.u32 	%r633, %r608, 22;
	and.b32  	%r634, %r633, 1;
	add.s32 	%r635, %r631, %r634;
	shr.u32 	%r636, %r108, 22;
	and.b32  	%r637, %r636, 1;
	add.s32 	%r638, %r635, %r637;
	shr.u32 	%r639, %r108, 23;
	and.b32  	%r640, %r639, 1;
	add.s32 	%r35, %r638, %r640;
	setp.eq.s32 	%p81, %r35, 3;
	mov.b64 	%rd785, 4194304;
	@%p81 bra 	$L__BB0_61;
	shr.u64 	%rd332, %rd3, 22;
	and.b64  	%rd333, %rd332, 1;
	setp.eq.b64 	%p82, %rd333, 1;
	setp.eq.s32 	%p83, %r35, 2;
	selp.b64 	%rd334, 4194304, 0, %p83;
	selp.b64 	%rd785, %rd334, 0, %p82;
$L__BB0_61:
	or.b64  	%rd94, %rd785, %rd91;
	shr.u32 	%r642, %r113, 23;
	and.b32  	%r643, %r642, 1;
	add.s32 	%r646, %r643, %r624;
	shr.u32 	%r647, %r95, 24;
	and.b32  	%r648, %r647, 1;
	add.s32 	%r649, %r646, %r648;
	shr.u32 	%r650, %r12, 23;
	and.b32  	%r651, %r650, 1;
	add.s32 	%r652, %r649, %r651;
	shr.u32 	%r653, %r9, 24;
	and.b32  	%r654, %r653, 1;
	add.s32 	%r655, %r652, %r654;
	cvt.u32.u64 	%r656, %rd25;
	shr.u32 	%r657, %r656, 23;
	and.b32  	%r658, %r657, 1;
	add.s32 	%r659, %r655, %r658;
	add.s32 	%r662, %r659, %r640;
	shr.u32 	%r663, %r108, 24;
	and.b32  	%r664, %r663, 1;
	add.s32 	%r36, %r662, %r664;
	setp.eq.s32 	%p84, %r36, 3;
	mov.b64 	%rd786, 8388608;
	@%p84 bra 	$L__BB0_63;
	shr.u64 	%rd336, %rd3, 23;
	and.b64  	%rd337, %rd336, 1;
	setp.eq.b64 	%p85, %rd337, 1;
	setp.eq.s32 	%p86, %r36, 2;
	selp.b64 	%rd338, 8388608, 0, %p86;
	selp.b64 	%rd786, %rd338, 0, %p85;
$L__BB0_63:
	or.b64  	%rd97, %rd786, %rd94;
	shr.u32 	%r666, %r113, 24;
	and.b32  	%r667, %r666, 1;
	add.s32 	%r670, %r667, %r648;
	shr.u32 	%r671, %r95, 25;
	and.b32  	%r672, %r671, 1;
	add.s32 	%r673, %r670, %r672;
	shr.u32 	%r674, %r12, 24;
	and.b32  	%r675, %r674, 1;
	add.s32 	%r676, %r673, %r675;
	shr.u32 	%r677, %r9, 25;
	and.b32  	%r678, %r677, 1;
	add.s32 	%r679, %r676, %r678;
	shr.u32 	%r681, %r656, 24;
	and.b32  	%r682, %r681, 1;
	add.s32 	%r683, %r679, %r682;
	shr.u32 	%r684, %r108, 24;
	and.b32  	%r685, %r684, 1;
	add.s32 	%r686, %r683, %r685;
	shr.u32 	%r687, %r108, 25;
	and.b32  	%r688, %r687, 1;
	add.s32 	%r37, %r686, %r688;
	setp.eq.s32 	%p87, %r37, 3;
	mov.b64 	%rd787, 16777216;
	@%p87 bra 	$L__BB0_65;
	shr.u64 	%rd340, %rd3, 24;
	and.b64  	%rd341, %rd340, 1;
	setp.eq.b64 	%p88, %rd341, 1;
	setp.eq.s32 	%p89, %r37, 2;
	selp.b64 	%rd342, 16777216, 0, %p89;
	selp.b64 	%rd787, %rd342, 0, %p88;
$L__BB0_65:
	or.b64  	%rd100, %rd787, %rd97;
	shr.u32 	%r690, %r113, 25;
	and.b32  	%r691, %r690, 1;
	add.s32 	%r694, %r691, %r672;
	shr.u32 	%r695, %r95, 26;
	and.b32  	%r696, %r695, 1;
	add.s32 	%r697, %r694, %r696;
	shr.u32 	%r698, %r12, 25;
	and.b32  	%r699, %r698, 1;
	add.s32 	%r700, %r697, %r699;
	shr.u32 	%r701, %r9, 26;
	and.b32  	%r702, %r701, 1;
	add.s32 	%r703, %r700, %r702;
	cvt.u32.u64 	%r704, %rd25;
	shr.u32 	%r705, %r704, 25;
	and.b32  	%r706, %r705, 1;
	add.s32 	%r707, %r703, %r706;
	add.s32 	%r710, %r707, %r688;
	shr.u32 	%r711, %r108, 26;
	and.b32  	%r712, %r711, 1;
	add.s32 	%r38, %r710, %r712;
	setp.eq.s32 	%p90, %r38, 3;
	mov.b64 	%rd788, 33554432;
	@%p90 bra 	$L__BB0_67;
	shr.u64 	%rd344, %rd3, 25;
	and.b64  	%rd345, %rd344, 1;
	setp.eq.b64 	%p91, %rd345, 1;
	setp.eq.s32 	%p92, %r38, 2;
	selp.b64 	%rd346, 33554432, 0, %p92;
	selp.b64 	%rd788, %rd346, 0, %p91;
$L__BB0_67:
	or.b64  	%rd103, %rd788, %rd100;
	shr.u32 	%r714, %r113, 26;
	and.b32  	%r715, %r714, 1;
	add.s32 	%r718, %r715, %r696;
	shr.u32 	%r719, %r95, 27;
	and.b32  	%r720, %r719, 1;
	add.s32 	%r721, %r718, %r720;
	shr.u32 	%r722, %r12, 26;
	and.b32  	%r723, %r722, 1;
	add.s32 	%r724, %r721, %r723;
	shr.u32 	%r725, %r9, 27;
	and.b32  	%r726, %r725, 1;
	add.s32 	%r727, %r724, %r726;
	shr.u32 	%r729, %r704, 26;
	and.b32  	%r730, %r729, 1;
	add.s32 	%r731, %r727, %r730;
	shr.u32 	%r732, %r108, 26;
	and.b32  	%r733, %r732, 1;
	add.s32 	%r734, %r731, %r733;
	shr.u32 	%r735, %r108, 27;
	and.b32  	%r736, %r735, 1;
	add.s32 	%r39, %r734, %r736;
	setp.eq.s32 	%p93, %r39, 3;
	mov.b64 	%rd789, 67108864;
	@%p93 bra 	$L__BB0_69;
	shr.u64 	%rd348, %rd3, 26;
	and.b64  	%rd349, %rd348, 1;
	setp.eq.b64 	%p94, %rd349, 1;
	setp.eq.s32 	%p95, %r39, 2;
	selp.b64 	%rd350, 67108864, 0, %p95;
	selp.b64 	%rd789, %rd350, 0, %p94;
$L__BB0_69:
	or.b64  	%rd106, %rd789, %rd103;
	shr.u32 	%r738, %r113, 27;
	and.b32  	%r739, %r738, 1;
	add.s32 	%r742, %r739, %r720;
	shr.u32 	%r743, %r95, 28;
	and.b32  	%r744, %r743, 1;
	add.s32 	%r745, %r742, %r744;
	shr.u32 	%r746, %r12, 27;
	and.b32  	%r747, %r746, 1;
	add.s32 	%r748, %r745, %r747;
	shr.u32 	%r749, %r9, 28;
	and.b32  	%r750, %r749, 1;
	add.s32 	%r751, %r748, %r750;
	cvt.u32.u64 	%r752, %rd25;
	shr.u32 	%r753, %r752, 27;
	and.b32  	%r754, %r753, 1;
	add.s32 	%r755, %r751, %r754;
	add.s32 	%r758, %r755, %r736;
	shr.u32 	%r759, %r108, 28;
	and.b32  	%r760, %r759, 1;
	add.s32 	%r40, %r758, %r760;
	setp.eq.s32 	%p96, %r40, 3;
	mov.b64 	%rd790, 134217728;
	@%p96 bra 	$L__BB0_71;
	shr.u64 	%rd352, %rd3, 27;
	and.b64  	%rd353, %rd352, 1;
	setp.eq.b64 	%p97, %rd353, 1;
	setp.eq.s32 	%p98, %r40, 2;
	selp.b64 	%rd354, 134217728, 0, %p98;
	selp.b64 	%rd790, %rd354, 0, %p97;
$L__BB0_71:
	or.b64  	%rd109, %rd790, %rd106;
	shr.u32 	%r762, %r113, 28;
	and.b32  	%r763, %r762, 1;
	add.s32 	%r766, %r763, %r744;
	shr.u32 	%r767, %r95, 29;
	and.b32  	%r768, %r767, 1;
	add.s32 	%r769, %r766, %r768;
	shr.u32 	%r770, %r12, 28;
	and.b32  	%r771, %r770, 1;
	add.s32 	%r772, %r769, %r771;
	shr.u32 	%r773, %r9, 29;
	and.b32  	%r774, %r773, 1;
	add.s32 	%r775, %r772, %r774;
	shr.u32 	%r777, %r752, 28;
	and.b32  	%r778, %r777, 1;
	add.s32 	%r779, %r775, %r778;
	shr.u32 	%r780, %r108, 28;
	and.b32  	%r781, %r780, 1;
	add.s32 	%r782, %r779, %r781;
	shr.u32 	%r783, %r108, 29;
	and.b32  	%r784, %r783, 1;
	add.s32 	%r41, %r782, %r784;
	setp.eq.s32 	%p99, %r41, 3;
	mov.b64 	%rd791, 268435456;
	@%p99 bra 	$L__BB0_73;
	shr.u64 	%rd356, %rd3, 28;
	and.b64  	%rd357, %rd356, 1;
	setp.eq.b64 	%p100, %rd357, 1;
	setp.eq.s32 	%p101, %r41, 2;
	selp.b64 	%rd358, 268435456, 0, %p101;
	selp.b64 	%rd791, %rd358, 0, %p100;
$L__BB0_73:
	or.b64  	%rd112, %rd791, %rd109;
	shr.u32 	%r786, %r113, 29;
	and.b32  	%r787, %r786, 1;
	add.s32 	%r790, %r787, %r768;
	shr.u32 	%r791, %r95, 30;
	and.b32  	%r792, %r791, 1;
	add.s32 	%r793, %r790, %r792;
	shr.u32 	%r794, %r12, 29;
	and.b32  	%r795, %r794, 1;
	add.s32 	%r796, %r793, %r795;
	shr.u32 	%r797, %r9, 30;
	and.b32  	%r798, %r797, 1;
	add.s32 	%r799, %r796, %r798;
	cvt.u32.u64 	%r800, %rd25;
	shr.u32 	%r801, %r800, 29;
	and.b32  	%r802, %r801, 1;
	add.s32 	%r803, %r799, %r802;
	add.s32 	%r806, %r803, %r784;
	shr.u32 	%r807, %r108, 30;
	and.b32  	%r808, %r807, 1;
	add.s32 	%r42, %r806, %r808;
	setp.eq.s32 	%p102, %r42, 3;
	mov.b64 	%rd792, 536870912;
	@%p102 bra 	$L__BB0_75;
	shr.u64 	%rd360, %rd3, 29;
	and.b64  	%rd361, %rd360, 1;
	setp.eq.b64 	%p103, %rd361, 1;
	setp.eq.s32 	%p104, %r42, 2;
	selp.b64 	%rd362, 536870912, 0, %p104;
	selp.b64 	%rd792, %rd362, 0, %p103;
$L__BB0_75:
	or.b64  	%rd115, %rd792, %rd112;
	shr.u32 	%r809, %r113, 30;
	and.b32  	%r810, %r809, 1;
	add.s32 	%r813, %r810, %r792;
	shr.u32 	%r814, %r95, 31;
	add.s32 	%r815, %r813, %r814;
	shr.u32 	%r816, %r12, 30;
	and.b32  	%r817, %r816, 1;
	add.s32 	%r818, %r815, %r817;
	shr.u32 	%r819, %r9, 31;
	add.s32 	%r820, %r818, %r819;
	shr.u32 	%r821, %r800, 30;
	and.b32  	%r822, %r821, 1;
	add.s32 	%r823, %r820, %r822;
	shr.u32 	%r824, %r108, 30;
	and.b32  	%r825, %r824, 1;
	add.s32 	%r826, %r823, %r825;
	shr.u32 	%r827, %r108, 31;
	add.s32 	%r45, %r826, %r827;
	setp.eq.s32 	%p105, %r45, 3;
	mov.b64 	%rd793, 1073741824;
	@%p105 bra 	$L__BB0_77;
	shr.u64 	%rd364, %rd3, 30;
	and.b64  	%rd365, %rd364, 1;
	setp.eq.b64 	%p106, %rd365, 1;
	setp.eq.s32 	%p107, %r45, 2;
	selp.b64 	%rd366, 1073741824, 0, %p107;
	selp.b64 	%rd793, %rd366, 0, %p106;
$L__BB0_77:
	or.b64  	%rd118, %rd793, %rd115;
	shr.u32 	%r828, %r113, 31;
	add.s32 	%r831, %r828, %r814;
	{ .reg .b32 tmp; mov.b64 {tmp, %r832}, %rd756; }
	and.b32  	%r46, %r832, 1;
	add.s32 	%r833, %r831, %r46;
	shr.u32 	%r834, %r12, 31;
	add.s32 	%r835, %r833, %r834;
	{ .reg .b32 tmp; mov.b64 {tmp, %r836}, %rd3; }
	and.b32  	%r837, %r836, 1;
	add.s32 	%r838, %r835, %r837;
	shr.u32 	%r839, %r800, 31;
	add.s32 	%r840, %r838, %r839;
	cvt.u32.u64 	%r841, %rd760;
	shr.u32 	%r842, %r841, 31;
	add.s32 	%r843, %r840, %r842;
	{ .reg .b32 tmp; mov.b64 {tmp, %r844}, %rd760; }
	and.b32  	%r47, %r844, 1;
	add.s32 	%r48, %r843, %r47;
	setp.eq.s32 	%p108, %r48, 3;
	mov.b64 	%rd794, 2147483648;
	@%p108 bra 	$L__BB0_79;
	shr.u64 	%rd368, %rd3, 31;
	and.b64  	%rd369, %rd368, 1;
	setp.eq.b64 	%p109, %rd369, 1;
	setp.eq.s32 	%p110, %r48, 2;
	selp.b64 	%rd370, 2147483648, 0, %p110;
	selp.b64 	%rd794, %rd370, 0, %p109;
$L__BB0_79:
	or.b64  	%rd121, %rd794, %rd118;
	{ .reg .b32 tmp; mov.b64 {tmp, %r845}, %rd22; }
	and.b32  	%r846, %r845, 1;
	add.s32 	%r847, %r846, %r46;
	shr.u64 	%rd372, %rd756, 1;
	or.b64  	%rd122, %rd23, %rd372;
	{ .reg .b32 tmp; mov.b64 {tmp, %r848}, %rd122; }
	and.b32  	%r849, %r848, 1;
	add.s32 	%r850, %r847, %r849;
	{ .reg .b32 tmp; mov.b64 {tmp, %r851}, %rd24; }
	and.b32  	%r852, %r851, 1;
	add.s32 	%r853, %r850, %r852;
	shr.u64 	%rd373, %rd3, 33;
	cvt.u32.u64 	%r854, %rd373;
	and.b32  	%r855, %r854, 1;
	add.s32 	%r856, %r853, %r855;
	{ .reg .b32 tmp; mov.b64 {tmp, %r857}, %rd25; }
	and.b32  	%r858, %r857, 1;
	add.s32 	%r859, %r856, %r858;
	add.s32 	%r860, %r859, %r47;
	shr.u64 	%rd374, %rd760, 1;
	or.b64  	%rd123, %rd26, %rd374;
	{ .reg .b32 tmp; mov.b64 {tmp, %r861}, %rd123; }
	and.b32  	%r862, %r861, 1;
	add.s32 	%r49, %r860, %r862;
	setp.eq.s32 	%p111, %r49, 3;
	mov.b64 	%rd795, 4294967296;
	@%p111 bra 	$L__BB0_81;
	shr.u64 	%rd375, %rd3, 32;
	and.b64  	%rd376, %rd375, 1;
	setp.eq.b64 	%p112, %rd376, 1;
	setp.eq.s32 	%p113, %r49, 2;
	selp.b64 	%rd377, 4294967296, 0, %p113;
	selp.b64 	%rd795, %rd377, 0, %p112;
$L__BB0_81:
	or.b64  	%rd126, %rd795, %rd121;
	shr.u64 	%rd379, %rd22, 33;
	cvt.u32.u64 	%r863, %rd379;
	and.b32  	%r864, %r863, 1;
	shr.u64 	%rd380, %rd756, 33;
	cvt.u32.u64 	%r865, %rd380;
	and.b32  	%r866, %r865, 1;
	add.s32 	%r867, %r864, %r866;
	shr.u64 	%rd381, %rd122, 33;
	cvt.u32.u64 	%r868, %rd381;
	and.b32  	%r869, %r868, 1;
	add.s32 	%r870, %r867, %r869;
	shr.u64 	%rd382, %rd24, 33;
	cvt.u32.u64 	%r871, %rd382;
	and.b32  	%r872, %r871, 1;
	add.s32 	%r873, %r870, %r872;
	shr.u64 	%rd383, %rd3, 34;
	cvt.u32.u64 	%r874, %rd383;
	and.b32  	%r875, %r874, 1;
	add.s32 	%r876, %r873, %r875;
	shr.u64 	%rd384, %rd25, 33;
	cvt.u32.u64 	%r877, %rd384;
	and.b32  	%r878, %r877, 1;
	add.s32 	%r879, %r876, %r878;
	shr.u64 	%rd385, %rd760, 33;
	cvt.u32.u64 	%r880, %rd385;
	and.b32  	%r881, %r880, 1;
	add.s32 	%r882, %r879, %r881;
	shr.u64 	%rd386, %rd123, 33;
	cvt.u32.u64 	%r883, %rd386;
	and.b32  	%r884, %r883, 1;
	add.s32 	%r50, %r882, %r884;
	setp.eq.s32 	%p114, %r50, 3;
	mov.b64 	%rd796, 8589934592;
	@%p114 bra 	$L__BB0_83;
	and.b64  	%rd388, %rd373, 1;
	setp.eq.b64 	%p115, %rd388, 1;
	setp.eq.s32 	%p116, %r50, 2;
	selp.b64 	%rd389, 8589934592, 0, %p116;
	selp.b64 	%rd796, %rd389, 0, %p115;
$L__BB0_83:
	or.b64  	%rd129, %rd796, %rd126;
	shr.u64 	%rd391, %rd22, 34;
	cvt.u32.u64 	%r885, %rd391;
	and.b32  	%r886, %r885, 1;
	shr.u64 	%rd392, %rd756, 34;
	cvt.u32.u64 	%r887, %rd392;
	and.b32  	%r888, %r887, 1;
	add.s32 	%r889, %r886, %r888;
	shr.u64 	%rd393, %rd122, 34;
	cvt.u32.u64 	%r890, %rd393;
	and.b32  	%r891, %r890, 1;
	add.s32 	%r892, %r889, %r891;
	shr.u64 	%rd394, %rd24, 34;
	cvt.u32.u64 	%r893, %rd394;
	and.b32  	%r894, %r893, 1;
	add.s32 	%r895, %r892, %r894;
	shr.u64 	%rd395, %rd3, 35;
	cvt.u32.u64 	%r896, %rd395;
	and.b32  	%r897, %r896, 1;
	add.s32 	%r898, %r895, %r897;
	shr.u64 	%rd396, %rd25, 34;
	cvt.u32.u64 	%r899, %rd396;
	and.b32  	%r900, %r899, 1;
	add.s32 	%r901, %r898, %r900;
	shr.u64 	%rd397, %rd760, 34;
	cvt.u32.u64 	%r902, %rd397;
	and.b32  	%r903, %r902, 1;
	add.s32 	%r904, %r901, %r903;
	shr.u64 	%rd398, %rd123, 34;
	cvt.u32.u64 	%r905, %rd398;
	and.b32  	%r906, %r905, 1;
	add.s32 	%r51, %r904, %r906;
	setp.eq.s32 	%p117, %r51, 3;
	mov.b64 	%rd797, 17179869184;
	@%p117 bra 	$L__BB0_85;
	shr.u64 	%rd399, %rd3, 34;
	and.b64  	%rd400, %rd399, 1;
	setp.eq.b64 	%p118, %rd400, 1;
	setp.eq.s32 	%p119, %r51, 2;
	selp.b64 	%rd401, 17179869184, 0, %p119;
	selp.b64 	%rd797, %rd401, 0, %p118;
$L__BB0_85:
	or.b64  	%rd132, %rd797, %rd129;
	shr.u64 	%rd403, %rd22, 35;
	cvt.u32.u64 	%r907, %rd403;
	and.b32  	%r908, %r907, 1;
	shr.u64 	%rd404, %rd756, 35;
	cvt.u32.u64 	%r909, %rd404;
	and.b32  	%r910, %r909, 1;
	add.s32 	%r911, %r908, %r910;
	shr.u64 	%rd405, %rd122, 35;
	cvt.u32.u64 	%r912, %rd405;
	and.b32  	%r913, %r912, 1;
	add.s32 	%r914, %r911, %r913;
	shr.u64 	%rd406, %rd24, 35;
	cvt.u32.u64 	%r915, %rd406;
	and.b32  	%r916, %r915, 1;
	add.s32 	%r917, %r914, %r916;
	shr.u64 	%rd407, %rd3, 36;
	cvt.u32.u64 	%r918, %rd407;
	and.b32  	%r919, %r918, 1;
	add.s32 	%r920, %r917, %r919;
	shr.u64 	%rd408, %rd25, 35;
	cvt.u32.u64 	%r921, %rd408;
	and.b32  	%r922, %r921, 1;
	add.s32 	%r923, %r920, %r922;
	shr.u64 	%rd409, %rd760, 35;
	cvt.u32.u64 	%r924, %rd409;
	and.b32  	%r925, %r924, 1;
	add.s32 	%r926, %r923, %r925;
	shr.u64 	%rd410, %rd123, 35;
	cvt.u32.u64 	%r927, %rd410;
	and.b32  	%r928, %r927, 1;
	add.s32 	%r52, %r926, %r928;
	setp.eq.s32 	%p120, %r52, 3;
	mov.b64 	%rd798, 34359738368;
	@%p120 bra 	$L__BB0_87;
	and.b64  	%rd412, %rd395, 1;
	setp.eq.b64 	%p121, %rd412, 1;
	setp.eq.s32 	%p122, %r52, 2;
	selp.b64 	%rd413, 34359738368, 0, %p122;
	selp.b64 	%rd798, %rd413, 0, %p121;
$L__BB0_87:
	or.b64  	%rd135, %rd798, %rd132;
	shr.u64 	%rd415, %rd22, 36;
	cvt.u32.u64 	%r929, %rd415;
	and.b32  	%r930, %r929, 1;
	shr.u64 	%rd416, %rd756, 36;
	cvt.u32.u64 	%r931, %rd416;
	and.b32  	%r932, %r931, 1;
	add.s32 	%r933, %r930, %r932;
	shr.u64 	%rd417, %rd122, 36;
	cvt.u32.u64 	%r934, %rd417;
	and.b32  	%r935, %r934, 1;
	add.s32 	%r936, %r933, %r935;
	shr.u64 	%rd418, %rd24, 36;
	cvt.u32.u64 	%r937, %rd418;
	and.b32  	%r938, %r937, 1;
	add.s32 	%r939, %r936, %r938;
	shr.u64 	%rd419, %rd3, 37;
	cvt.u32.u64 	%r940, %rd419;
	and.b32  	%r941, %r940, 1;
	add.s32 	%r942, %r939, %r941;
	shr.u64 	%rd420, %rd25, 36;
	cvt.u32.u64 	%r943, %rd420;
	and.b32  	%r944, %r943, 1;
	add.s32 	%r945, %r942, %r944;
	shr.u64 	%rd421, %rd760, 36;
	cvt.u32.u64 	%r946, %rd421;
	and.b32  	%r947, %r946, 1;
	add.s32 	%r948, %r945, %r947;
	shr.u64 	%rd422, %rd123, 36;
	cvt.u32.u64 	%r949, %rd422;
	and.b32  	%r950, %r949, 1;
	add.s32 	%r53, %r948, %r950;
	setp.eq.s32 	%p123, %r53, 3;
	mov.b64 	%rd799, 68719476736;
	@%p123 bra 	$L__BB0_89;
	shr.u64 	%rd423, %rd3, 36;
	and.b64  	%rd424, %rd423, 1;
	setp.eq.b64 	%p124, %rd424, 1;
	setp.eq.s32 	%p125, %r53, 2;
	selp.b64 	%rd425, 68719476736, 0, %p125;
	selp.b64 	%rd799, %rd425, 0, %p124;
$L__BB0_89:
	or.b64  	%rd138, %rd799, %rd135;
	shr.u64 	%rd427, %rd22, 37;
	cvt.u32.u64 	%r951, %rd427;
	and.b32  	%r952, %r951, 1;
	shr.u64 	%rd428, %rd756, 37;
	cvt.u32.u64 	%r953, %rd428;
	and.b32  	%r954, %r953, 1;
	add.s32 	%r955, %r952, %r954;
	shr.u64 	%rd429, %rd122, 37;
	cvt.u32.u64 	%r956, %rd429;
	and.b32  	%r957, %r956, 1;
	add.s32 	%r958, %r955, %r957;
	shr.u64 	%rd430, %rd24, 37;
	cvt.u32.u64 	%r959, %rd430;
	and.b32  	%r960, %r959, 1;
	add.s32 	%r961, %r958, %r960;
	shr.u64 	%rd431, %rd3, 38;
	cvt.u32.u64 	%r962, %rd431;
	and.b32  	%r963, %r962, 1;
	add.s32 	%r964, %r961, %r963;
	shr.u64 	%rd432, %rd25, 37;
	cvt.u32.u64 	%r965, %rd432;
	and.b32  	%r966, %r965, 1;
	add.s32 	%r967, %r964, %r966;
	shr.u64 	%rd433, %rd760, 37;
	cvt.u32.u64 	%r968, %rd433;
	and.b32  	%r969, %r968, 1;
	add.s32 	%r970, %r967, %r969;
	shr.u64 	%rd434, %rd123, 37;
	cvt.u32.u64 	%r971, %rd434;
	and.b32  	%r972, %r971, 1;
	add.s32 	%r54, %r970, %r972;
	setp.eq.s32 	%p126, %r54, 3;
	mov.b64 	%rd800, 137438953472;
	@%p126 bra 	$L__BB0_91;
	and.b64  	%rd436, %rd419, 1;
	setp.eq.b64 	%p127, %rd436, 1;
	setp.eq.s32 	%p128, %r54, 2;
	selp.b64 	%rd437, 137438953472, 0, %p128;
	selp.b64 	%rd800, %rd437, 0, %p127;
$L__BB0_91:
	or.b64  	%rd141, %rd800, %rd138;
	shr.u64 	%rd439, %rd22, 38;
	cvt.u32.u64 	%r973, %rd439;
	and.b32  	%r974, %r973, 1;
	shr.u64 	%rd440, %rd756, 38;
	cvt.u32.u64 	%r975, %rd440;
	and.b32  	%r976, %r975, 1;
	add.s32 	%r977, %r974, %r976;
	shr.u64 	%rd441, %rd122, 38;
	cvt.u32.u64 	%r978, %rd441;
	and.b32  	%r979, %r978, 1;
	add.s32 	%r980, %r977, %r979;
	shr.u64 	%rd442, %rd24, 38;
	cvt.u32.u64 	%r981, %rd442;
	and.b32  	%r982, %r981, 1;
	add.s32 	%r983, %r980, %r982;
	shr.u64 	%rd443, %rd3, 39;
	cvt.u32.u64 	%r984, %rd443;
	and.b32  	%r985, %r984, 1;
	add.s32 	%r986, %r983, %r985;
	shr.u64 	%rd444, %rd25, 38;
	cvt.u32.u64 	%r987, %rd444;
	and.b32  	%r988, %r987, 1;
	add.s32 	%r989, %r986, %r988;
	shr.u64 	%rd445, %rd760, 38;
	cvt.u32.u64 	%r990, %rd445;
	and.b32  	%r991, %r990, 1;
	add.s32 	%r992, %r989, %r991;
	shr.u64 	%rd446, %rd123, 38;
	cvt.u32.u64 	%r993, %rd446;
	and.b32  	%r994, %r993, 1;
	add.s32 	%r55, %r992, %r994;
	setp.eq.s32 	%p129, %r55, 3;
	mov.b64 	%rd801, 274877906944;
	@%p129 bra 	$L__BB0_93;
	shr.u64 	%rd447, %rd3, 38;
	and.b64  	%rd448, %rd447, 1;
	setp.eq.b64 	%p130, %rd448, 1;
	setp.eq.s32 	%p131, %r55, 2;
	selp.b64 	%rd449, 274877906944, 0, %p131;
	selp.b64 	%rd801, %rd449, 0, %p130;
$L__BB0_93:
	or.b64  	%rd144, %rd801, %rd141;
	shr.u64 	%rd451, %rd22, 39;
	cvt.u32.u64 	%r995, %rd451;
	and.b32  	%r996, %r995, 1;
	shr.u64 	%rd452, %rd756, 39;
	cvt.u32.u64 	%r997, %rd452;
	and.b32  	%r998, %r997, 1;
	add.s32 	%r999, %r996, %r998;
	shr.u64 	%rd453, %rd122, 39;
	cvt.u32.u64 	%r1000, %rd453;
	and.b32  	%r1001, %r1000, 1;
	add.s32 	%r1002, %r999, %r1001;
	shr.u64 	%rd454, %rd24, 39;
	cvt.u32.u64 	%r1003, %rd454;
	and.b32  	%r1004, %r1003, 1;
	add.s32 	%r1005, %r1002, %r1004;
	shr.u64 	%rd455, %rd3, 40;
	cvt.u32.u64 	%r1006, %rd455;
	and.b32  	%r1007, %r1006, 1;
	add.s32 	%r1008, %r1005, %r1007;
	shr.u64 	%rd456, %rd25, 39;
	cvt.u32.u64 	%r1009, %rd456;
	and.b32  	%r1010, %r1009, 1;
	add.s32 	%r1011, %r1008, %r1010;
	shr.u64 	%rd457, %rd760, 39;
	cvt.u32.u64 	%r1012, %rd457;
	and.b32  	%r1013, %r1012, 1;
	add.s32 	%r1014, %r1011, %r1013;
	shr.u64 	%rd458, %rd123, 39;
	cvt.u32.u64 	%r1015, %rd458;
	and.b32  	%r1016, %r1015, 1;
	add.s32 	%r56, %r1014, %r1016;
	setp.eq.s32 	%p132, %r56, 3;
	mov.b64 	%rd802, 549755813888;
	@%p132 bra 	$L__BB0_95;
	and.b64  	%rd460, %rd443, 1;
	setp.eq.b64 	%p133, %rd460, 1;
	setp.eq.s32 	%p134, %r56, 2;
	selp.b64 	%rd461, 549755813888, 0, %p134;
	selp.b64 	%rd802, %rd461, 0, %p133;
$L__BB0_95:
	or.b64  	%rd147, %rd802, %rd144;
	shr.u64 	%rd463, %rd22, 40;
	cvt.u32.u64 	%r1017, %rd463;
	and.b32  	%r1018, %r1017, 1;
	shr.u64 	%rd464, %rd756, 40;
	cvt.u32.u64 	%r1019, %rd464;
	and.b32  	%r1020, %r1019, 1;
	add.s32 	%r1021, %r1018, %r1020;
	shr.u64 	%rd465, %rd122, 40;
	cvt.u32.u64 	%r1022, %rd465;
	and.b32  	%r1023, %r1022, 1;
	add.s32 	%r1024, %r1021, %r1023;
	shr.u64 	%rd466, %rd24, 40;
	cvt.u32.u64 	%r1025, %rd466;
	and.b32  	%r1026, %r1025, 1;
	add.s32 	%r1027, %r1024, %r1026;
	shr.u64 	%rd467, %rd3, 41;
	cvt.u32.u64 	%r1028, %rd467;
	and.b32  	%r1029, %r1028, 1;
	add.s32 	%r1030, %r1027, %r1029;
	shr.u64 	%rd468, %rd25, 40;
	cvt.u32.u64 	%r1031, %rd468;
	and.b32  	%r1032, %r1031, 1;
	add.s32 	%r1033, %r1030, %r1032;
	shr.u64 	%rd469, %rd760, 40;
	cvt.u32.u64 	%r1034, %rd469;
	and.b32  	%r1035, %r1034, 1;
	add.s32 	%r1036, %r1033, %r1035;
	shr.u64 	%rd470, %rd123, 40;
	cvt.u32.u64 	%r1037, %rd470;
	and.b32  	%r1038, %r1037, 1;
	add.s32 	%r57, %r1036, %r1038;
	setp.eq.s32 	%p135, %r57, 3;
	mov.b64 	%rd803, 1099511627776;
	@%p135 bra 	$L__BB0_97;
	shr.u64 	%rd471, %rd3, 40;
	and.b64  	%rd472, %rd471, 1;
	setp.eq.b64 	%p136, %rd472, 1;
	setp.eq.s32 	%p137, %r57, 2;
	selp.b64 	%rd473, 1099511627776, 0, %p137;
	selp.b64 	%rd803, %rd473, 0, %p136;
$L__BB0_97:
	or.b64  	%rd150, %rd803, %rd147;
	shr.u64 	%rd475, %rd22, 41;
	cvt.u32.u64 	%r1039, %rd475;
	and.b32  	%r1040, %r1039, 1;
	shr.u64 	%rd476, %rd756, 41;
	cvt.u32.u64 	%r1041, %rd476;
	and.b32  	%r1042, %r1041, 1;
	add.s32 	%r1043, %r1040, %r1042;
	shr.u64 	%rd477, %rd122, 41;
	cvt.u32.u64 	%r1044, %rd477;
	and.b32  	%r1045, %r1044, 1;
	add.s32 	%r1046, %r1043, %r1045;
	shr.u64 	%rd478, %rd24, 41;
	cvt.u32.u64 	%r1047, %rd478;
	and.b32  	%r1048, %r1047, 1;
	add.s32 	%r1049, %r1046, %r1048;
	shr.u64 	%rd479, %rd3, 42;
	cvt.u32.u64 	%r1050, %rd479;
	and.b32  	%r1051, %r1050, 1;
	add.s32 	%r1052, %r1049, %r1051;
	shr.u64 	%rd480, %rd25, 41;
	cvt.u32.u64 	%r1053, %rd480;
	and.b32  	%r1054, %r1053, 1;
	add.s32 	%r1055, %r1052, %r1054;
	shr.u64 	%rd481, %rd760, 41;
	cvt.u32.u64 	%r1056, %rd481;
	and.b32  	%r1057, %r1056, 1;
	add.s32 	%r1058, %r1055, %r1057;
	shr.u64 	%rd482, %rd123, 41;
	cvt.u32.u64 	%r1059, %rd482;
	and.b32  	%r1060, %r1059, 1;
	add.s32 	%r58, %r1058, %r1060;
	setp.eq.s32 	%p138, %r58, 3;
	mov.b64 	%rd804, 2199023255552;
	@%p138 bra 	$L__BB0_99;
	and.b64  	%rd484, %rd467, 1;
	setp.eq.b64 	%p139, %rd484, 1;
	setp.eq.s32 	%p140, %r58, 2;
	selp.b64 	%rd485, 2199023255552, 0, %p140;
	selp.b64 	%rd804, %rd485, 0, %p139;
$L__BB0_99:
	or.b64  	%rd153, %rd804, %rd150;
	shr.u64 	%rd487, %rd22, 42;
	cvt.u32.u64 	%r1061, %rd487;
	and.b32  	%r1062, %r1061, 1;
	shr.u64 	%rd488, %rd756, 42;
	cvt.u32.u64 	%r1063, %rd488;
	and.b32  	%r1064, %r1063, 1;
	add.s32 	%r1065, %r1062, %r1064;
	shr.u64 	%rd489, %rd122, 42;
	cvt.u32.u64 	%r1066, %rd489;
	and.b32  	%r1067, %r1066, 1;
	add.s32 	%r1068, %r1065, %r1067;
	shr.u64 	%rd490, %rd24, 42;
	cvt.u32.u64 	%r1069, %rd490;
	and.b32  	%r1070, %r1069, 1;
	add.s32 	%r1071, %r1068, %r1070;
	shr.u64 	%rd491, %rd3, 43;
	cvt.u32.u64 	%r1072, %rd491;
	and.b32  	%r1073, %r1072, 1;
	add.s32 	%r1074, %r1071, %r1073;
	shr.u64 	%rd492, %rd25, 42;
	cvt.u32.u64 	%r1075, %rd492;
	and.b32  	%r1076, %r1075, 1;
	add.s32 	%r1077, %r1074, %r1076;
	shr.u64 	%rd493, %rd760, 42;
	cvt.u32.u64 	%r1078, %rd493;
	and.b32  	%r1079, %r1078, 1;
	add.s32 	%r1080, %r1077, %r1079;
	shr.u64 	%rd494, %rd123, 42;
	cvt.u32.u64 	%r1081, %rd494;
	and.b32  	%r1082, %r1081, 1;
	add.s32 	%r59, %r1080, %r1082;
	setp.eq.s32 	%p141, %r59, 3;
	mov.b64 	%rd805, 4398046511104;
	@%p141 bra 	$L__BB0_101;
	shr.u64 	%rd495, %rd3, 42;
	and.b64  	%rd496, %rd495, 1;
	setp.eq.b64 	%p142, %rd496, 1;
	setp.eq.s32 	%p143, %r59, 2;
	selp.b64 	%rd497, 4398046511104, 0, %p143;
	selp.b64 	%rd805, %rd497, 0, %p142;
$L__BB0_101:
	or.b64  	%rd156, %rd805, %rd153;
	shr.u64 	%rd499, %rd22, 43;
	cvt.u32.u64 	%r1083, %rd499;
	and.b32  	%r1084, %r1083, 1;
	shr.u64 	%rd500, %rd756, 43;
	cvt.u32.u64 	%r1085, %rd500;
	and.b32  	%r1086, %r1085, 1;
	add.s32 	%r1087, %r1084, %r1086;
	shr.u64 	%rd501, %rd122, 43;
	cvt.u32.u64 	%r1088, %rd501;
	and.b32  	%r1089, %r1088, 1;
	add.s32 	%r1090, %r1087, %r1089;
	shr.u64 	%rd502, %rd24, 43;
	cvt.u32.u64 	%r1091, %rd502;
	and.b32  	%r1092, %r1091, 1;
	add.s32 	%r1093, %r1090, %r1092;
	shr.u64 	%rd503, %rd3, 44;
	cvt.u32.u64 	%r1094, %rd503;
	and.b32  	%r1095, %r1094, 1;
	add.s32 	%r1096, %r1093, %r1095;
	shr.u64 	%rd504, %rd25, 43;
	cvt.u32.u64 	%r1097, %rd504;
	and.b32  	%r1098, %r1097, 1;
	add.s32 	%r1099, %r1096, %r1098;
	shr.u64 	%rd505, %rd760, 43;
	cvt.u32.u64 	%r1100, %rd505;
	and.b32  	%r1101, %r1100, 1;
	add.s32 	%r1102, %r1099, %r1101;
	shr.u64 	%rd506, %rd123, 43;
	cvt.u32.u64 	%r1103, %rd506;
	and.b32  	%r1104, %r1103, 1;
	add.s32 	%r60, %r1102, %r1104;
	setp.eq.s32 	%p144, %r60, 3;
	mov.b64 	%rd806, 8796093022208;
	@%p144 bra 	$L__BB0_103;
	and.b64  	%rd508, %rd491, 1;
	setp.eq.b64 	%p145, %rd508, 1;
	setp.eq.s32 	%p146, %r60, 2;
	selp.b64 	%rd509, 8796093022208, 0, %p146;
	selp.b64 	%rd806, %rd509, 0, %p145;
$L__BB0_103:
	or.b64  	%rd159, %rd806, %rd156;
	shr.u64 	%rd511, %rd22, 44;
	cvt.u32.u64 	%r1105, %rd511;
	and.b32  	%r1106, %r1105, 1;
	shr.u64 	%rd512, %rd756, 44;
	cvt.u32.u64 	%r1107, %rd512;
	and.b32  	%r1108, %r1107, 1;
	add.s32 	%r1109, %r1106, %r1108;
	shr.u64 	%rd513, %rd122, 44;
	cvt.u32.u64 	%r1110, %rd513;
	and.b32  	%r1111, %r1110, 1;
	add.s32 	%r1112, %r1109, %r1111;
	shr.u64 	%rd514, %rd24, 44;
	cvt.u32.u64 	%r1113, %rd514;
	and.b32  	%r1114, %r1113, 1;
	add.s32 	%r1115, %r1112, %r1114;
	shr.u64 	%rd515, %rd3, 45;
	cvt.u32.u64 	%r1116, %rd515;
	and.b32  	%r1117, %r1116, 1;
	add.s32 	%r1118, %r1115, %r1117;
	shr.u64 	%rd516, %rd25, 44;
	cvt.u32.u64 	%r1119, %rd516;
	and.b32  	%r1120, %r1119, 1;
	add.s32 	%r1121, %r1118, %r1120;
	shr.u64 	%rd517, %rd760, 44;
	cvt.u32.u64 	%r1122, %rd517;
	and.b32  	%r1123, %r1122, 1;
	add.s32 	%r1124, %r1121, %r1123;
	shr.u64 	%rd518, %rd123, 44;
	cvt.u32.u64 	%r1125, %rd518;
	and.b32  	%r1126, %r1125, 1;
	add.s32 	%r61, %r1124, %r1126;
	setp.eq.s32 	%p147, %r61, 3;
	mov.b64 	%rd807, 17592186044416;
	@%p147 bra 	$L__BB0_105;
	shr.u64 	%rd519, %rd3, 44;
	and.b64  	%rd520, %rd519, 1;
	setp.eq.b64 	%p148, %rd520, 1;
	setp.eq.s32 	%p149, %r61, 2;
	selp.b64 	%rd521, 17592186044416, 0, %p149;
	selp.b64 	%rd807, %rd521, 0, %p148;
$L__BB0_105:
	or.b64  	%rd162, %rd807, %rd159;
	shr.u64 	%rd523, %rd22, 45;
	cvt.u32.u64 	%r1127, %rd523;
	and.b32  	%r1128, %r1127, 1;
	shr.u64 	%rd524, %rd756, 45;
	cvt.u32.u64 	%r1129, %rd524;
	and.b32  	%r1130, %r1129, 1;
	add.s32 	%r1131, %r1128, %r1130;
	shr.u64 	%rd525, %rd122, 45;
	cvt.u32.u64 	%r1132, %rd525;
	and.b32  	%r1133, %r1132, 1;
	add.s32 	%r1134, %r1131, %r1133;
	shr.u64 	%rd526, %rd24, 45;
	cvt.u32.u64 	%r1135, %rd526;
	and.b32  	%r1136, %r1135, 1;
	add.s32 	%r1137, %r1134, %r1136;
	shr.u64 	%rd527, %rd3, 46;
	cvt.u32.u64 	%r1138, %rd527;
	and.b32  	%r1139, %r1138, 1;
	add.s32 	%r1140, %r1137, %r1139;
	shr.u64 	%rd528, %rd25, 45;
	cvt.u32.u64 	%r1141, %rd528;
	and.b32  	%r1142, %r1141, 1;
	add.s32 	%r1143, %r1140, %r1142;
	shr.u64 	%rd529, %rd760, 45;
	cvt.u32.u64 	%r1144, %rd529;
	and.b32  	%r1145, %r1144, 1;
	add.s32 	%r1146, %r1143, %r1145;
	shr.u64 	%rd530, %rd123, 45;
	cvt.u32.u64 	%r1147, %rd530;
	and.b32  	%r1148, %r1147, 1;
	add.s32 	%r62, %r1146, %r1148;
	setp.eq.s32 	%p150, %r62, 3;
	mov.b64 	%rd808, 35184372088832;
	@%p150 bra 	$L__BB0_107;
	and.b64  	%rd532, %rd515, 1;
	setp.eq.b64 	%p151, %rd532, 1;
	setp.eq.s32 	%p152, %r62, 2;
	selp.b64 	%rd533, 35184372088832, 0, %p152;
	selp.b64 	%rd808, %rd533, 0, %p151;
$L__BB0_107:
	or.b64  	%rd165, %rd808, %rd162;
	shr.u64 	%rd535, %rd22, 46;
	cvt.u32.u64 	%r1149, %rd535;
	and.b32  	%r1150, %r1149, 1;
	shr.u64 	%rd536, %rd756, 46;
	cvt.u32.u64 	%r1151, %rd536;
	and.b32  	%r1152, %r1151, 1;
	add.s32 	%r1153, %r1150, %r1152;
	shr.u64 	%rd537, %rd122, 46;
	cvt.u32.u64 	%r1154, %rd537;
	and.b32  	%r1155, %r1154, 1;
	add.s32 	%r1156, %r1153, %r1155;
	shr.u64 	%rd538, %rd24, 46;
	cvt.u32.u64 	%r1157, %rd538;
	and.b32  	%r1158, %r1157, 1;
	add.s32 	%r1159, %r1156, %r1158;
	shr.u64 	%rd539, %rd3, 47;
	cvt.u32.u64 	%r1160, %rd539;
	and.b32  	%r1161, %r1160, 1;
	add.s32 	%r1162, %r1159, %r1161;
	shr.u64 	%rd540, %rd25, 46;
	cvt.u32.u64 	%r1163, %rd540;
	and.b32  	%r1164, %r1163, 1;
	add.s32 	%r1165, %r1162, %r1164;
	shr.u64 	%rd541, %rd760, 46;
	cvt.u32.u64 	%r1166, %rd541;
	and.b32  	%r1167, %r1166, 1;
	add.s32 	%r1168, %r1165, %r1167;
	shr.u64 	%rd542, %rd123, 46;
	cvt.u32.u64 	%r1169, %rd542;
	and.b32  	%r1170, %r1169, 1;
	add.s32 	%r63, %r1168, %r1170;
	setp.eq.s32 	%p153, %r63, 3;
	mov.b64 	%rd809, 70368744177664;
	@%p153 bra 	$L__BB0_109;
	shr.u64 	%rd543, %rd3, 46;
	and.b64  	%rd544, %rd543, 1;
	setp.eq.b64 	%p154, %rd544, 1;
	setp.eq.s32 	%p155, %r63, 2;
	selp.b64 	%rd545, 70368744177664, 0, %p155;
	selp.b64 	%rd809, %rd545, 0, %p154;
$L__BB0_109:
	or.b64  	%rd168, %rd809, %rd165;
	shr.u64 	%rd547, %rd22, 47;
	cvt.u32.u64 	%r1171, %rd547;
	and.b32  	%r1172, %r1171, 1;
	shr.u64 	%rd548, %rd756, 47;
	cvt.u32.u64 	%r1173, %rd548;
	and.b32  	%r1174, %r1173, 1;
	add.s32 	%r1175, %r1172, %r1174;
	shr.u64 	%rd549, %rd122, 47;
	cvt.u32.u64 	%r1176, %rd549;
	and.b32  	%r1177, %r1176, 1;
	add.s32 	%r1178, %r1175, %r1177;
	shr.u64 	%rd550, %rd24, 47;
	cvt.u32.u64 	%r1179, %rd550;
	and.b32  	%r1180, %r1179, 1;
	add.s32 	%r1181, %r1178, %r1180;
	shr.u64 	%rd551, %rd3, 48;
	cvt.u32.u64 	%r1182, %rd551;
	and.b32  	%r1183, %r1182, 1;
	add.s32 	%r1184, %r1181, %r1183;
	shr.u64 	%rd552, %rd25, 47;
	cvt.u32.u64 	%r1185, %rd552;
	and.b32  	%r1186, %r1185, 1;
	add.s32 	%r1187, %r1184, %r1186;
	shr.u64 	%rd553, %rd760, 47;
	cvt.u32.u64 	%r1188, %rd553;
	and.b32  	%r1189, %r1188, 1;
	add.s32 	%r1190, %r1187, %r1189;
	shr.u64 	%rd554, %rd123, 47;
	cvt.u32.u64 	%r1191, %rd554;
	and.b32  	%r1192, %r1191, 1;
	add.s32 	%r64, %r1190, %r1192;
	setp.eq.s32 	%p156, %r64, 3;
	mov.b64 	%rd810, 140737488355328;
	@%p156 bra 	$L__BB0_111;
	and.b64  	%rd556, %rd539, 1;
	setp.eq.b64 	%p157, %rd556, 1;
	setp.eq.s32 	%p158, %r64, 2;
	selp.b64 	%rd557, 140737488355328, 0, %p158;
	selp.b64 	%rd810, %rd557, 0, %p157;
$L__BB0_111:
	or.b64  	%rd171, %rd810, %rd168;
	shr.u64 	%rd559, %rd22, 48;
	cvt.u32.u64 	%r1193, %rd559;
	and.b32  	%r1194, %r1193, 1;
	shr.u64 	%rd560, %rd756, 48;
	cvt.u32.u64 	%r1195, %rd560;
	and.b32  	%r1196, %r1195, 1;
	add.s32 	%r1197, %r1194, %r1196;
	shr.u64 	%rd561, %rd122, 48;
	cvt.u32.u64 	%r1198, %rd561;
	and.b32  	%r1199, %r1198, 1;
	add.s32 	%r1200, %r1197, %r1199;
	shr.u64 	%rd562, %rd24, 48;
	cvt.u32.u64 	%r1201, %rd562;
	and.b32  	%r1202, %r1201, 1;
	add.s32 	%r1203, %r1200, %r1202;
	shr.u64 	%rd563, %rd3, 49;
	cvt.u32.u64 	%r1204, %rd563;
	and.b32  	%r1205, %r1204, 1;
	add.s32 	%r1206, %r1203, %r1205;
	shr.u64 	%rd564, %rd25, 48;
	cvt.u32.u64 	%r1207, %rd564;
	and.b32  	%r1208, %r1207, 1;
	add.s32 	%r1209, %r1206, %r1208;
	shr.u64 	%rd565, %rd760, 48;
	cvt.u32.u64 	%r1210, %rd565;
	and.b32  	%r1211, %r1210, 1;
	add.s32 	%r1212, %r1209, %r1211;
	shr.u64 	%rd566, %rd123, 48;
	cvt.u32.u64 	%r1213, %rd566;
	and.b32  	%r1214, %r1213, 1;
	add.s32 	%r65, %r1212, %r1214;
	setp.eq.s32 	%p159, %r65, 3;
	mov.b64 	%rd811, 281474976710656;
	@%p159 bra 	$L__BB0_113;
	shr.u64 	%rd567, %rd3, 48;
	and.b64  	%rd568, %rd567, 1;
	setp.eq.b64 	%p160, %rd568, 1;
	setp.eq.s32 	%p161, %r65, 2;
	selp.b64 	%rd569, 281474976710656, 0, %p161;
	selp.b64 	%rd811, %rd569, 0, %p160;
$L__BB0_113:
	or.b64  	%rd174, %rd811, %rd171;
	shr.u64 	%rd571, %rd22, 49;
	cvt.u32.u64 	%r1215, %rd571;
	and.b32  	%r1216, %r1215, 1;
	shr.u64 	%rd572, %rd756, 49;
	cvt.u32.u64 	%r1217, %rd572;
	and.b32  	%r1218, %r1217, 1;
	add.s32 	%r1219, %r1216, %r1218;
	shr.u64 	%rd573, %rd122, 49;
	cvt.u32.u64 	%r1220, %rd573;
	and.b32  	%r1221, %r1220, 1;
	add.s32 	%r1222, %r1219, %r1221;
	shr.u64 	%rd574, %rd24, 49;
	cvt.u32.u64 	%r1223, %rd574;
	and.b32  	%r1224, %r1223, 1;
	add.s32 	%r1225, %r1222, %r1224;
	shr.u64 	%rd575, %rd3, 50;
	cvt.u32.u64 	%r1226, %rd575;
	and.b32  	%r1227, %r1226, 1;
	add.s32 	%r1228, %r1225, %r1227;
	shr.u64 	%rd576, %rd25, 49;
	cvt.u32.u64 	%r1229, %rd576;
	and.b32  	%r1230, %r1229, 1;
	add.s32 	%r1231, %r1228, %r1230;
	shr.u64 	%rd577, %rd760, 49;
	cvt.u32.u64 	%r1232, %rd577;
	and.b32  	%r1233, %r1232, 1;
	add.s32 	%r1234, %r1231, %r1233;
	shr.u64 	%rd578, %rd123, 49;
	cvt.u32.u64 	%r1235, %rd578;
	and.b32  	%r1236, %r1235, 1;
	add.s32 	%r66, %r1234, %r1236;
	setp.eq.s32 	%p162, %r66, 3;
	mov.b64 	%rd812, 562949953421312;
	@%p162 bra 	$L__BB0_115;
	and.b64  	%rd580, %rd563, 1;
	setp.eq.b64 	%p163, %rd580, 1;
	setp.eq.s32 	%p164, %r66, 2;
	selp.b64 	%rd581, 562949953421312, 0, %p164;
	selp.b64 	%rd812, %rd581, 0, %p163;
$L__BB0_115:
	or.b64  	%rd177, %rd812, %rd174;
	shr.u64 	%rd583, %rd22, 50;
	cvt.u32.u64 	%r1237, %rd583;
	and.b32  	%r1238, %r1237, 1;
	shr.u64 	%rd584, %rd756, 50;
	cvt.u32.u64 	%r1239, %rd584;
	and.b32  	%r1240, %r1239, 1;
	add.s32 	%r1241, %r1238, %r1240;
	shr.u64 	%rd585, %rd122, 50;
	cvt.u32.u64 	%r1242, %rd585;
	and.b32  	%r1243, %r1242, 1;
	add.s32 	%r1244, %r1241, %r1243;
	shr.u64 	%rd586, %rd24, 50;
	cvt.u32.u64 	%r1245, %rd586;
	and.b32  	%r1246, %r1245, 1;
	add.s32 	%r1247, %r1244, %r1246;
	shr.u64 	%rd587, %rd3, 51;
	cvt.u32.u64 	%r1248, %rd587;
	and.b32  	%r1249, %r1248, 1;
	add.s32 	%r1250, %r1247, %r1249;
	shr.u64 	%rd588, %rd25, 50;
	cvt.u32.u64 	%r1251, %rd588;
	and.b32  	%r1252, %r1251, 1;
	add.s32 	%r1253, %r1250, %r1252;
	shr.u64 	%rd589, %rd760, 50;
	cvt.u32.u64 	%r1254, %rd589;
	and.b32  	%r1255, %r1254, 1;
	add.s32 	%r1256, %r1253, %r1255;
	shr.u64 	%rd590, %rd123, 50;
	cvt.u32.u64 	%r1257, %rd590;
	and.b32  	%r1258, %r1257, 1;
	add.s32 	%r67, %r1256, %r1258;
	setp.eq.s32 	%p165, %r67, 3;
	mov.b64 	%rd813, 1125899906842624;
	@%p165 bra 	$L__BB0_117;
	shr.u64 	%rd591, %rd3, 50;
	and.b64  	%rd592, %rd591, 1;
	setp.eq.b64 	%p166, %rd592, 1;
	setp.eq.s32 	%p167, %r67, 2;
	selp.b64 	%rd593, 1125899906842624, 0, %p167;
	selp.b64 	%rd813, %rd593, 0, %p166;
$L__BB0_117:
	or.b64  	%rd180, %rd813, %rd177;
	shr.u64 	%rd595, %rd22, 51;
	cvt.u32.u64 	%r1259, %rd595;
	and.b32  	%r1260, %r1259, 1;
	shr.u64 	%rd596, %rd756, 51;
	cvt.u32.u64 	%r1261, %rd596;
	and.b32  	%r1262, %r1261, 1;
	add.s32 	%r1263, %r1260, %r1262;
	shr.u64 	%rd597, %rd122, 51;
	cvt.u32.u64 	%r1264, %rd597;
	and.b32  	%r1265, %r1264, 1;
	add.s32 	%r1266, %r1263, %r1265;
	shr.u64 	%rd598, %rd24, 51;
	cvt.u32.u64 	%r1267, %rd598;
	and.b32  	%r1268, %r1267, 1;
	add.s32 	%r1269, %r1266, %r1268;
	shr.u64 	%rd599, %rd3, 52;
	cvt.u32.u64 	%r1270, %rd599;
	and.b32  	%r1271, %r1270, 1;
	add.s32 	%r1272, %r1269, %r1271;
	shr.u64 	%rd600, %rd25, 51;
	cvt.u32.u64 	%r1273, %rd600;
	and.b32  	%r1274, %r1273, 1;
	add.s32 	%r1275, %r1272, %r1274;
	shr.u64 	%rd601, %rd760, 51;
	cvt.u32.u64 	%r1276, %rd601;
	and.b32  	%r1277, %r1276, 1;
	add.s32 	%r1278, %r1275, %r1277;
	shr.u64 	%rd602, %rd123, 51;
	cvt.u32.u64 	%r1279, %rd602;
	and.b32  	%r1280, %r1279, 1;
	add.s32 	%r68, %r1278, %r1280;
	setp.eq.s32 	%p168, %r68, 3;
	mov.b64 	%rd814, 2251799813685248;
	@%p168 bra 	$L__BB0_119;
	and.b64  	%rd604, %rd587, 1;
	setp.eq.b64 	%p169, %rd604, 1;
	setp.eq.s32 	%p170, %r68, 2;
	selp.b64 	%rd605, 2251799813685248, 0, %p170;
	selp.b64 	%rd814, %rd605, 0, %p169;
$L__BB0_119:
	or.b64  	%rd183, %rd814, %rd180;
	shr.u64 	%rd607, %rd22, 52;
	cvt.u32.u64 	%r1281, %rd607;
	and.b32  	%r1282, %r1281, 1;
	shr.u64 	%rd608, %rd756, 52;
	cvt.u32.u64 	%r1283, %rd608;
	and.b32  	%r1284, %r1283, 1;
	add.s32 	%r1285, %r1282, %r1284;
	shr.u64 	%rd609, %rd122, 52;
	cvt.u32.u64 	%r1286, %rd609;
	and.b32  	%r1287, %r1286, 1;
	add.s32 	%r1288, %r1285, %r1287;
	shr.u64 	%rd610, %rd24, 52;
	cvt.u32.u64 	%r1289, %rd610;
	and.b32  	%r1290, %r1289, 1;
	add.s32 	%r1291, %r1288, %r1290;
	shr.u64 	%rd611, %rd3, 53;
	cvt.u32.u64 	%r1292, %rd611;
	and.b32  	%r1293, %r1292, 1;
	add.s32 	%r1294, %r1291, %r1293;
	shr.u64 	%rd612, %rd25, 52;
	cvt.u32.u64 	%r1295, %rd612;
	and.b32  	%r1296, %r1295, 1;
	add.s32 	%r1297, %r1294, %r1296;
	shr.u64 	%rd613, %rd760, 52;
	cvt.u32.u64 	%r1298, %rd613;
	and.b32  	%r1299, %r1298, 1;
	add.s32 	%r1300, %r1297, %r1299;
	shr.u64 	%rd614, %rd123, 52;
	cvt.u32.u64 	%r1301, %rd614;
	and.b32  	%r1302, %r1301, 1;
	add.s32 	%r69, %r1300, %r1302;
	setp.eq.s32 	%p171, %r69, 3;
	mov.b64 	%rd815, 4503599627370496;
	@%p171 bra 	$L__BB0_121;
	shr.u64 	%rd615, %rd3, 52;
	and.b64  	%rd616, %rd615, 1;
	setp.eq.b64 	%p172, %rd616, 1;
	setp.eq.s32 	%p173, %r69, 2;
	selp.b64 	%rd617, 4503599627370496, 0, %p173;
	selp.b64 	%rd815, %rd617, 0, %p172;
$L__BB0_121:
	or.b64  	%rd186, %rd815, %rd183;
	shr.u64 	%rd619, %rd22, 53;
	cvt.u32.u64 	%r1303, %rd619;
	and.b32  	%r1304, %r1303, 1;
	shr.u64 	%rd620, %rd756, 53;
	cvt.u32.u64 	%r1305, %rd620;
	and.b32  	%r1306, %r1305, 1;
	add.s32 	%r1307, %r1304, %r1306;
	shr.u64 	%rd621, %rd122, 53;
	cvt.u32.u64 	%r1308, %rd621;
	and.b32  	%r1309, %r1308, 1;
	add.s32 	%r1310, %r1307, %r1309;
	shr.u64 	%rd622, %rd24, 53;
	cvt.u32.u64 	%r1311, %rd622;
	and.b32  	%r1312, %r1311, 1;
	add.s32 	%r1313, %r1310, %r1312;
	shr.u64 	%rd623, %rd3, 54;
	cvt.u32.u64 	%r1314, %rd623;
	and.b32  	%r1315, %r1314, 1;
	add.s32 	%r1316, %r1313, %r1315;
	shr.u64 	%rd624, %rd25, 53;
	cvt.u32.u64 	%r1317, %rd624;
	and.b32  	%r1318, %r1317, 1;
	add.s32 	%r1319, %r1316, %r1318;
	shr.u64 	%rd625, %rd760, 53;
	cvt.u32.u64 	%r1320, %rd625;
	and.b32  	%r1321, %r1320, 1;
	add.s32 	%r1322, %r1319, %r1321;
	shr.u64 	%rd626, %rd123, 53;
	cvt.u32.u64 	%r1323, %rd626;
	and.b32  	%r1324, %r1323, 1;
	add.s32 	%r70, %r1322, %r1324;
	setp.eq.s32 	%p174, %r70, 3;
	mov.b64 	%rd816, 9007199254740992;
	@%p174 bra 	$L__BB0_123;
	and.b64  	%rd628, %rd611, 1;
	setp.eq.b64 	%p175, %rd628, 1;
	setp.eq.s32 	%p176, %r70, 2;
	selp.b64 	%rd629, 9007199254740992, 0, %p176;
	selp.b64 	%rd816, %rd629, 0, %p175;
$L__BB0_123:
	or.b64  	%rd189, %rd816, %rd186;
	shr.u64 	%rd631, %rd22, 54;
	cvt.u32.u64 	%r1325, %rd631;
	and.b32  	%r1326, %r1325, 1;
	shr.u64 	%rd632, %rd756, 54;
	cvt.u32.u64 	%r1327, %rd632;
	and.b32  	%r1328, %r1327, 1;
	add.s32 	%r1329, %r1326, %r1328;
	shr.u64 	%rd633, %rd122, 54;
	cvt.u32.u64 	%r1330, %rd633;
	and.b32  	%r1331, %r1330, 1;
	add.s32 	%r1332, %r1329, %r1331;
	shr.u64 	%rd634, %rd24, 54;
	cvt.u32.u64 	%r1333, %rd634;
	and.b32  	%r1334, %r1333, 1;
	add.s32 	%r1335, %r1332, %r1334;
	shr.u64 	%rd635, %rd3, 55;
	cvt.u32.u64 	%r1336, %rd635;
	and.b32  	%r1337, %r1336, 1;
	add.s32 	%r1338, %r1335, %r1337;
	shr.u64 	%rd636, %rd25, 54;
	cvt.u32.u64 	%r1339, %rd636;
	and.b32  	%r1340, %r1339, 1;
	add.s32 	%r1341, %r1338, %r1340;
	shr.u64 	%rd637, %rd760, 54;
	cvt.u32.u64 	%r1342, %rd637;
	and.b32  	%r1343, %r1342, 1;
	add.s32 	%r1344, %r1341, %r1343;
	shr.u64 	%rd638, %rd123, 54;
	cvt.u32.u64 	%r1345, %rd638;
	and.b32  	%r1346, %r1345, 1;
	add.s32 	%r71, %r1344, %r1346;
	setp.eq.s32 	%p177, %r71, 3;
	mov.b64 	%rd817, 18014398509481984;
	@%p177 bra 	$L__BB0_125;
	shr.u64 	%rd639, %rd3, 54;
	and.b64  	%rd640, %rd639, 1;
	setp.eq.b64 	%p178, %rd640, 1;
	setp.eq.s32 	%p179, %r71, 2;
	selp.b64 	%rd641, 18014398509481984, 0, %p179;
	selp.b64 	%rd817, %rd641, 0, %p178;
$L__BB0_125:
	or.b64  	%rd192, %rd817, %rd189;
	shr.u64 	%rd643, %rd22, 55;
	cvt.u32.u64 	%r1347, %rd643;
	and.b32  	%r1348, %r1347, 1;
	shr.u64 	%rd644, %rd756, 55;
	cvt.u32.u64 	%r1349, %rd644;
	and.b32  	%r1350, %r1349, 1;
	add.s32 	%r1351, %r1348, %r1350;
	shr.u64 	%rd645, %rd122, 55;
	cvt.u32.u64 	%r1352, %rd645;
	and.b32  	%r1353, %r1352, 1;
	add.s32 	%r1354, %r1351, %r1353;
	shr.u64 	%rd646, %rd24, 55;
	cvt.u32.u64 	%r1355, %rd646;
	and.b32  	%r1356, %r1355, 1;
	add.s32 	%r1357, %r1354, %r1356;
	shr.u64 	%rd647, %rd3, 56;
	cvt.u32.u64 	%r1358, %rd647;
	and.b32  	%r1359, %r1358, 1;
	add.s32 	%r1360, %r1357, %r1359;
	shr.u64 	%rd648, %rd25, 55;
	cvt.u32.u64 	%r1361, %rd648;
	and.b32  	%r1362, %r1361, 1;
	add.s32 	%r1363, %r1360, %r1362;
	shr.u64 	%rd649, %rd760, 55;
	cvt.u32.u64 	%r1364, %rd649;
	and.b32  	%r1365, %r1364, 1;
	add.s32 	%r1366, %r1363, %r1365;
	shr.u64 	%rd650, %rd123, 55;
	cvt.u32.u64 	%r1367, %rd650;
	and.b32  	%r1368, %r1367, 1;
	add.s32 	%r72, %r1366, %r1368;
	setp.eq.s32 	%p180, %r72, 3;
	mov.b64 	%rd818, 36028797018963968;
	@%p180 bra 	$L__BB0_127;
	and.b64  	%rd652, %rd635, 1;
	setp.eq.b64 	%p181, %rd652, 1;
	setp.eq.s32 	%p182, %r72, 2;
	selp.b64 	%rd653, 36028797018963968, 0, %p182;
	selp.b64 	%rd818, %rd653, 0, %p181;
$L__BB0_127:
	or.b64  	%rd195, %rd818, %rd192;
	shr.u64 	%rd655, %rd22, 56;
	cvt.u32.u64 	%r1369, %rd655;
	and.b32  	%r1370, %r1369, 1;
	shr.u64 	%rd656, %rd756, 56;
	cvt.u32.u64 	%r1371, %rd656;
	and.b32  	%r1372, %r1371, 1;
	add.s32 	%r1373, %r1370, %r1372;
	shr.u64 	%rd657, %rd122, 56;
	cvt.u32.u64 	%r1374, %rd657;
	and.b32  	%r1375, %r1374, 1;
	add.s32 	%r1376, %r1373, %r1375;
	shr.u64 	%rd658, %rd24, 56;
	cvt.u32.u64 	%r1377, %rd658;
	and.b32  	%r1378, %r1377, 1;
	add.s32 	%r1379, %r1376, %r1378;
	shr.u64 	%rd659, %rd3, 57;
	cvt.u32.u64 	%r1380, %rd659;
	and.b32  	%r1381, %r1380, 1;
	add.s32 	%r1382, %r1379, %r1381;
	shr.u64 	%rd660, %rd25, 56;
	cvt.u32.u64 	%r1383, %rd660;
	and.b32  	%r1384, %r1383, 1;
	add.s32 	%r1385, %r1382, %r1384;
	shr.u64 	%rd661, %rd760, 56;
	cvt.u32.u64 	%r1386, %rd661;
	and.b32  	%r1387, %r1386, 1;
	add.s32 	%r1388, %r1385, %r1387;
	shr.u64 	%rd662, %rd123, 56;
	cvt.u32.u64 	%r1389, %rd662;
	and.b32  	%r1390, %r1389, 1;
	add.s32 	%r73, %r1388, %r1390;
	setp.eq.s32 	%p183, %r73, 3;
	mov.b64 	%rd819, 72057594037927936;
	@%p183 bra 	$L__BB0_129;
	shr.u64 	%rd663, %rd3, 56;
	and.b64  	%rd664, %rd663, 1;
	setp.eq.b64 	%p184, %rd664, 1;
	setp.eq.s32 	%p185, %r73, 2;
	selp.b64 	%rd665, 72057594037927936, 0, %p185;
	selp.b64 	%rd819, %rd665, 0, %p184;
$L__BB0_129:
	or.b64  	%rd198, %rd819, %rd195;
	shr.u64 	%rd667, %rd22, 57;
	cvt.u32.u64 	%r1391, %rd667;
	and.b32  	%r1392, %r1391, 1;
	shr.u64 	%rd668, %rd756, 57;
	cvt.u32.u64 	%r1393, %rd668;
	and.b32  	%r1394, %r1393, 1;
	add.s32 	%r1395, %r1392, %r1394;
	shr.u64 	%rd669, %rd122, 57;
	cvt.u32.u64 	%r1396, %rd669;
	and.b32  	%r1397, %r1396, 1;
	add.s32 	%r1398, %r1395, %r1397;
	shr.u64 	%rd670, %rd24, 57;
	cvt.u32.u64 	%r1399, %rd670;
	and.b32  	%r1400, %r1399, 1;
	add.s32 	%r1401, %r1398, %r1400;
	shr.u64 	%rd671, %rd3, 58;
	cvt.u32.u64 	%r1402, %rd671;
	and.b32  	%r1403, %r1402, 1;
	add.s32 	%r1404, %r1401, %r1403;
	shr.u64 	%rd672, %rd25, 57;
	cvt.u32.u64 	%r1405, %rd672;
	and.b32  	%r1406, %r1405, 1;
	add.s32 	%r1407, %r1404, %r1406;
	shr.u64 	%rd673, %rd760, 57;
	cvt.u32.u64 	%r1408, %rd673;
	and.b32  	%r1409, %r1408, 1;
	add.s32 	%r1410, %r1407, %r1409;
	shr.u64 	%rd674, %rd123, 57;
	cvt.u32.u64 	%r1411, %rd674;
	and.b32  	%r1412, %r1411, 1;
	add.s32 	%r74, %r1410, %r1412;
	setp.eq.s32 	%p186, %r74, 3;
	mov.b64 	%rd820, 144115188075855872;
	@%p186 bra 	$L__BB0_131;
	and.b64  	%rd676, %rd659, 1;
	setp.eq.b64 	%p187, %rd676, 1;
	setp.eq.s32 	%p188, %r74, 2;
	selp.b64 	%rd677, 144115188075855872, 0, %p188;
	selp.b64 	%rd820, %rd677, 0, %p187;
$L__BB0_131:
	or.b64  	%rd201, %rd820, %rd198;
	shr.u64 	%rd679, %rd22, 58;
	cvt.u32.u64 	%r1413, %rd679;
	and.b32  	%r1414, %r1413, 1;
	shr.u64 	%rd680, %rd756, 58;
	cvt.u32.u64 	%r1415, %rd680;
	and.b32  	%r1416, %r1415, 1;
	add.s32 	%r1417, %r1414, %r1416;
	shr.u64 	%rd681, %rd122, 58;
	cvt.u32.u64 	%r1418, %rd681;
	and.b32  	%r1419, %r1418, 1;
	add.s32 	%r1420, %r1417, %r1419;
	shr.u64 	%rd682, %rd24, 58;
	cvt.u32.u64 	%r1421, %rd682;
	and.b32  	%r1422, %r1421, 1;
	add.s32 	%r1423, %r1420, %r1422;
	shr.u64 	%rd683, %rd3, 59;
	cvt.u32.u64 	%r1424, %rd683;
	and.b32  	%r1425, %r1424, 1;
	add.s32 	%r1426, %r1423, %r1425;
	shr.u64 	%rd684, %rd25, 58;
	cvt.u32.u64 	%r1427, %rd684;
	and.b32  	%r1428, %r1427, 1;
	add.s32 	%r1429, %r1426, %r1428;
	shr.u64 	%rd685, %rd760, 58;
	cvt.u32.u64 	%r1430, %rd685;
	and.b32  	%r1431, %r1430, 1;
	add.s32 	%r1432, %r1429, %r1431;
	shr.u64 	%rd686, %rd123, 58;
	cvt.u32.u64 	%r1433, %rd686;
	and.b32  	%r1434, %r1433, 1;
	add.s32 	%r75, %r1432, %r1434;
	setp.eq.s32 	%p189, %r75, 3;
	mov.b64 	%rd821, 288230376151711744;
	@%p189 bra 	$L__BB0_133;
	shr.u64 	%rd687, %rd3, 58;
	and.b64  	%rd688, %rd687, 1;
	setp.eq.b64 	%p190, %rd688, 1;
	setp.eq.s32 	%p191, %r75, 2;
	selp.b64 	%rd689, 288230376151711744, 0, %p191;
	selp.b64 	%rd821, %rd689, 0, %p190;
$L__BB0_133:
	or.b64  	%rd204, %rd821, %rd201;
	shr.u64 	%rd691, %rd22, 59;
	cvt.u32.u64 	%r1435, %rd691;
	and.b32  	%r1436, %r1435, 1;
	shr.u64 	%rd692, %rd756, 59;
	cvt.u32.u64 	%r1437, %rd692;
	and.b32  	%r1438, %r1437, 1;
	add.s32 	%r1439, %r1436, %r1438;
	shr.u64 	%rd693, %rd122, 59;
	cvt.u32.u64 	%r1440, %rd693;
	and.b32  	%r1441, %r1440, 1;
	add.s32 	%r1442, %r1439, %r1441;
	shr.u64 	%rd694, %rd24, 59;
	cvt.u32.u64 	%r1443, %rd694;
	and.b32  	%r1444, %r1443, 1;
	add.s32 	%r1445, %r1442, %r1444;
	shr.u64 	%rd695, %rd3, 60;
	cvt.u32.u64 	%r1446, %rd695;
	and.b32  	%r1447, %r1446, 1;
	add.s32 	%r1448, %r1445, %r1447;
	shr.u64 	%rd696, %rd25, 59;
	cvt.u32.u64 	%r1449, %rd696;
	and.b32  	%r1450, %r1449, 1;
	add.s32 	%r1451, %r1448, %r1450;
	shr.u64 	%rd697, %rd760, 59;
	cvt.u32.u64 	%r1452, %rd697;
	and.b32  	%r1453, %r1452, 1;
	add.s32 	%r1454, %r1451, %r1453;
	shr.u64 	%rd698, %rd123, 59;
	cvt.u32.u64 	%r1455, %rd698;
	and.b32  	%r1456, %r1455, 1;
	add.s32 	%r76, %r1454, %r1456;
	setp.eq.s32 	%p192, %r76, 3;
	mov.b64 	%rd822, 576460752303423488;
	@%p192 bra 	$L__BB0_135;
	and.b64  	%rd700, %rd683, 1;
	setp.eq.b64 	%p193, %rd700, 1;
	setp.eq.s32 	%p194, %r76, 2;
	selp.b64 	%rd701, 576460752303423488, 0, %p194;
	selp.b64 	%rd822, %rd701, 0, %p193;
$L__BB0_135:
	or.b64  	%rd207, %rd822, %rd204;
	shr.u64 	%rd703, %rd22, 60;
	cvt.u32.u64 	%r1457, %rd703;
	and.b32  	%r1458, %r1457, 1;
	shr.u64 	%rd704, %rd756, 60;
	cvt.u32.u64 	%r1459, %rd704;
	and.b32  	%r1460, %r1459, 1;
	add.s32 	%r1461, %r1458, %r1460;
	shr.u64 	%rd705, %rd122, 60;
	cvt.u32.u64 	%r1462, %rd705;
	and.b32  	%r1463, %r1462, 1;
	add.s32 	%r1464, %r1461, %r1463;
	shr.u64 	%rd706, %rd24, 60;
	cvt.u32.u64 	%r1465, %rd706;
	and.b32  	%r1466, %r1465, 1;
	add.s32 	%r1467, %r1464, %r1466;
	shr.u64 	%rd707, %rd3, 61;
	cvt.u32.u64 	%r1468, %rd707;
	and.b32  	%r1469, %r1468, 1;
	add.s32 	%r1470, %r1467, %r1469;
	shr.u64 	%rd708, %rd25, 60;
	cvt.u32.u64 	%r1471, %rd708;
	and.b32  	%r1472, %r1471, 1;
	add.s32 	%r1473, %r1470, %r1472;
	shr.u64 	%rd709, %rd760, 60;
	cvt.u32.u64 	%r1474, %rd709;
	and.b32  	%r1475, %r1474, 1;
	add.s32 	%r1476, %r1473, %r1475;
	shr.u64 	%rd710, %rd123, 60;
	cvt.u32.u64 	%r1477, %rd710;
	and.b32  	%r1478, %r1477, 1;
	add.s32 	%r77, %r1476, %r1478;
	setp.eq.s32 	%p195, %r77, 3;
	mov.b64 	%rd823, 1152921504606846976;
	@%p195 bra 	$L__BB0_137;
	shr.u64 	%rd711, %rd3, 60;
	and.b64  	%rd712, %rd711, 1;
	setp.eq.b64 	%p196, %rd712, 1;
	setp.eq.s32 	%p197, %r77, 2;
	selp.b64 	%rd713, 1152921504606846976, 0, %p197;
	selp.b64 	%rd823, %rd713, 0, %p196;
$L__BB0_137:
	or.b64  	%rd210, %rd823, %rd207;
	shr.u64 	%rd715, %rd22, 61;
	cvt.u32.u64 	%r1479, %rd715;
	and.b32  	%r1480, %r1479, 1;
	shr.u64 	%rd716, %rd756, 61;
	cvt.u32.u64 	%r1481, %rd716;
	and.b32  	%r1482, %r1481, 1;
	add.s32 	%r1483, %r1480, %r1482;
	shr.u64 	%rd717, %rd122, 61;
	cvt.u32.u64 	%r1484, %rd717;
	and.b32  	%r1485, %r1484, 1;
	add.s32 	%r1486, %r1483, %r1485;
	shr.u64 	%rd718, %rd24, 61;
	cvt.u32.u64 	%r1487, %rd718;
	and.b32  	%r1488, %r1487, 1;
	add.s32 	%r1489, %r1486, %r1488;
	shr.u64 	%rd719, %rd3, 62;
	cvt.u32.u64 	%r1490, %rd719;
	and.b32  	%r1491, %r1490, 1;
	add.s32 	%r1492, %r1489, %r1491;
	shr.u64 	%rd720, %rd25, 61;
	cvt.u32.u64 	%r1493, %rd720;
	and.b32  	%r1494, %r1493, 1;
	add.s32 	%r1495, %r1492, %r1494;
	shr.u64 	%rd721, %rd760, 61;
	cvt.u32.u64 	%r1496, %rd721;
	and.b32  	%r1497, %r1496, 1;
	add.s32 	%r1498, %r1495, %r1497;
	shr.u64 	%rd722, %rd123, 61;
	cvt.u32.u64 	%r1499, %rd722;
	and.b32  	%r1500, %r1499, 1;
	add.s32 	%r78, %r1498, %r1500;
	setp.eq.s32 	%p198, %r78, 3;
	mov.b64 	%rd824, 2305843009213693952;
	@%p198 bra 	$L__BB0_139;
	and.b64  	%rd724, %rd707, 1;
	setp.eq.b64 	%p199, %rd724, 1;
	setp.eq.s32 	%p200, %r78, 2;
	selp.b64 	%rd725, 2305843009213693952, 0, %p200;
	selp.b64 	%rd824, %rd725, 0, %p199;
$L__BB0_139:
	or.b64  	%rd213, %rd824, %rd210;
	shr.u64 	%rd727, %rd22, 62;
	cvt.u32.u64 	%r1501, %rd727;
	and.b32  	%r1502, %r1501, 1;
	shr.u64 	%rd728, %rd756, 62;
	cvt.u32.u64 	%r1503, %rd728;
	and.b32  	%r1504, %r1503, 1;
	add.s32 	%r1505, %r1502, %r1504;
	shr.u64 	%rd729, %rd122, 62;
	cvt.u32.u64 	%r1506, %rd729;
	and.b32  	%r1507, %r1506, 1;
	add.s32 	%r1508, %r1505, %r1507;
	shr.u64 	%rd730, %rd24, 62;
	cvt.u32.u64 	%r1509, %rd730;
	and.b32  	%r1510, %r1509, 1;
	add.s32 	%r1511, %r1508, %r1510;
	shr.u64 	%rd731, %rd3, 63;
	cvt.u32.u64 	%r1512, %rd731;
	add.s32 	%r1513, %r1511, %r1512;
	shr.u64 	%rd732, %rd25, 62;
	cvt.u32.u64 	%r1514, %rd732;
	and.b32  	%r1515, %r1514, 1;
	add.s32 	%r1516, %r1513, %r1515;
	shr.u64 	%rd733, %rd760, 62;
	cvt.u32.u64 	%r1517, %rd733;
	and.b32  	%r1518, %r1517, 1;
	add.s32 	%r1519, %r1516, %r1518;
	shr.u64 	%rd734, %rd123, 62;
	cvt.u32.u64 	%r1520, %rd734;
	and.b32  	%r1521, %r1520, 1;
	add.s32 	%r79, %r1519, %r1521;
	setp.eq.s32 	%p201, %r79, 3;
	mov.b64 	%rd825, 4611686018427387904;
	@%p201 bra 	$L__BB0_141;
	shr.u64 	%rd735, %rd3, 62;
	and.b64  	%rd736, %rd735, 1;
	setp.eq.b64 	%p202, %rd736, 1;
	setp.eq.s32 	%p203, %r79, 2;
	selp.b64 	%rd737, 4611686018427387904, 0, %p203;
	selp.b64 	%rd825, %rd737, 0, %p202;
$L__BB0_141:
	or.b64  	%rd216, %rd825, %rd213;
	shr.u64 	%rd739, %rd22, 63;
	cvt.u32.u64 	%r1522, %rd739;
	shr.u64 	%rd740, %rd756, 63;
	cvt.u32.u64 	%r1523, %rd740;
	add.s32 	%r1524, %r1522, %r1523;
	shr.u64 	%rd741, %rd23, 63;
	cvt.u32.u64 	%r1525, %rd741;
	add.s32 	%r1526, %r1524, %r1525;
	shr.u64 	%rd742, %rd24, 63;
	cvt.u32.u64 	%r1527, %rd742;
	add.s32 	%r1528, %r1526, %r1527;
	add.s32 	%r1529, %r1528, %r1542;
	shr.u64 	%rd743, %rd25, 63;
	cvt.u32.u64 	%r1530, %rd743;
	add.s32 	%r1531, %r1529, %r1530;
	shr.u64 	%rd744, %rd760, 63;
	cvt.u32.u64 	%r1532, %rd744;
	add.s32 	%r1533, %r1531, %r1532;
	shr.u64 	%rd745, %rd26, 63;
	cvt.u32.u64 	%r1534, %rd745;
	add.s32 	%r80, %r1533, %r1534;
	setp.eq.s32 	%p204, %r80, 3;
	mov.b64 	%rd826, -9223372036854775808;
	@%p204 bra 	$L__BB0_143;
	and.b64  	%rd747, %rd731, 1;
	setp.eq.b64 	%p205, %rd747, 1;
	setp.eq.s32 	%p206, %r80, 2;
	selp.b64 	%rd748, -9223372036854775808, 0, %p206;
	selp.b64 	%rd826, %rd748, 0, %p205;
$L__BB0_143:
	ld.param.u64 	%rd753, [_Z19game_of_life_kernelPKmPmiii_param_1];
	or.b64  	%rd749, %rd826, %rd216;
	cvta.to.global.u64 	%rd750, %rd753;
	mul.wide.s32 	%rd751, %r1, 8;
	add.s64 	%rd752, %rd750, %rd751;
	st.global.u64 	[%rd752], %rd749;
$L__BB0_144:
	ret;

}


// ===== COMPILED SASS (sm_100) =====

	.target	sm_100

	.elftype	@"ET_EXEC"


//--------------------- .note.nv.tkinfo           --------------------------
	.section	.note.nv.tkinfo,"",@"SHT_NOTE"
	.sectionflags	@"SHF_NOTE_NV_TKINFO"
	.tkinfo
        /*0018*/ 	.word	0x00000002
        /*0030*/ 	.string	""
        /*0030*/ 	.string	"ptxas"
        /*0030*/ 	.string	"Cuda compilation tools, release 13.0, V13.0.88"
        /*0030*/ 	.string	"Build cuda_13.0.r13.0/compiler.36424714_0"
        /*0030*/ 	.string	"-arch sm_100 -m 64 "



//--------------------- .note.nv.cuinfo           --------------------------
	.section	.note.nv.cuinfo,"",@"SHT_NOTE"
	.sectionflags	@"SHF_NOTE_NV_CUINFO"
        /*0018*/ 	.short	0x0002
        /*001a*/ 	.short	0x0064
        /*001c*/ 	.short	0x0082
	.zero		2


//--------------------- .nv.info                  --------------------------
	.section	.nv.info,"",@"SHT_CUDA_INFO"
	.align	4


	//----- nvinfo : EIATTR_REGCOUNT
	.align		4
        /*0000*/ 	.byte	0x04, 0x2f
        /*0002*/ 	.short	(.L_1 - .L_0)
	.align		4
.L_0:
        /*0004*/ 	.word	index@(_Z19game_of_life_kernelPKmPmiii)
        /*0008*/ 	.word	0x0000001f


	//----- nvinfo : EIATTR_FRAME_SIZE
	.align		4
.L_1:
        /*000c*/ 	.byte	0x04, 0x11
        /*000e*/ 	.short	(.L_3 - .L_2)
	.align		4
.L_2:
        /*0010*/ 	.word	index@(_Z19game_of_life_kernelPKmPmiii)
        /*0014*/ 	.word	0x00000000


	//----- nvinfo : EIATTR_MIN_STACK_SIZE
	.align		4
.L_3:
        /*0018*/ 	.byte	0x04, 0x12
        /*001a*/ 	.short	(.L_5 - .L_4)
	.align		4
.L_4:
        /*001c*/ 	.word	index@(_Z19game_of_life_kernelPKmPmiii)
        /*0020*/ 	.word	0x00000000
.L_5:


//--------------------- .nv.compat                --------------------------
	.section	.nv.compat,"",@"SHT_CUDA_COMPAT_INFO"
	.align	4
        /*0000*/ 	.byte	0x02, 0x09, 0x00, 0x00, 0x02, 0x02, 0x01, 0x00, 0x02, 0x05, 0x05, 0x00, 0x03, 0x07, 0x01, 0x01
        /*0010*/ 	.byte	0x02, 0x03, 0x00, 0x00, 0x02, 0x06, 0x01, 0x00, 0x04, 0x0b, 0x08, 0x00, 0x09, 0x00, 0x00, 0x00
        /*0020*/ 	.byte	0x00, 0x00, 0x00, 0x00


//--------------------- .nv.info._Z19game_of_life_kernelPKmPmiii --------------------------
	.section	.nv.info._Z19game_of_life_kernelPKmPmiii,"",@"SHT_CUDA_INFO"
	.sectionflags	@""
	.align	4


	//----- nvinfo : EIATTR_CUDA_API_VERSION
	.align		4
        /*0000*/ 	.byte	0x04, 0x37
        /*0002*/ 	.short	(.L_7 - .L_6)
.L_6:
        /*0004*/ 	.word	0x00000082


	//----- nvinfo : EIATTR_KPARAM_INFO
	.align		4
.L_7:
        /*0008*/ 	.byte	0x04, 0x17
        /*000a*/ 	.short	(.L_9 - .L_8)
.L_8:
        /*000c*/ 	.word	0x00000000
        /*0010*/ 	.short	0x0004
        /*0012*/ 	.short	0x0018
        /*0014*/ 	.byte	0x00, 0xf0, 0x11, 0x00


	//----- nvinfo : EIATTR_KPARAM_INFO
	.align		4
.L_9:
        /*0018*/ 	.byte	0x04, 0x17
        /*001a*/ 	.short	(.L_11 - .L_10)
.L_10:
        /*001c*/ 	.word	0x00000000
        /*0020*/ 	.short	0x0003
        /*0022*/ 	.short	0x0014
        /*0024*/ 	.byte	0x00, 0xf0, 0x11, 0x00


	//----- nvinfo : EIATTR_KPARAM_INFO
	.align		4
.L_11:
        /*0028*/ 	.byte	0x04, 0x17
        /*002a*/ 	.short	(.L_13 - .L_12)
.L_12:
        /*002c*/ 	.word	0x00000000
        /*0030*/ 	.short	0x0002
        /*0032*/ 	.short	0x0010
        /*0034*/ 	.byte	0x00, 0xf0, 0x11, 0x00


	//----- nvinfo : EIATTR_KPARAM_INFO
	.align		4
.L_13:
        /*0038*/ 	.byte	0x04, 0x17
        /*003a*/ 	.short	(.L_15 - .L_14)
.L_14:
        /*003c*/ 	.word	0x00000000
        /*0040*/ 	.short	0x0001
        /*0042*/ 	.short	0x0008
        /*0044*/ 	.byte	0x00, 0xf5, 0x21, 0x00


	//----- nvinfo : EIATTR_KPARAM_INFO
	.align		4
.L_15:
        /*0048*/ 	.byte	0x04, 0x17
        /*004a*/ 	.short	(.L_17 - .L_16)
.L_16:
        /*004c*/ 	.word	0x00000000
        /*0050*/ 	.short	0x0000
        /*0052*/ 	.short	0x0000
        /*0054*/ 	.byte	0x00, 0xf5, 0x21, 0x00


	//----- nvinfo : EIATTR_SPARSE_MMA_MASK
	.align		4
.L_17:
        /*0058*/ 	.byte	0x03, 0x50
        /*005a*/ 	.short	0x0000


	//----- nvinfo : EIATTR_MAXREG_COUNT
	.align		4
        /*005c*/ 	.byte	0x03, 0x1b
        /*005e*/ 	.short	0x00ff


	//----- nvinfo : EIATTR_MERCURY_ISA_VERSION
	.align		4
        /*0060*/ 	.byte	0x03, 0x5f
        /*0062*/ 	.short	0x0101


	//----- nvinfo : EIATTR_VRC_CTA_INIT_COUNT
	.align		4
        /*0064*/ 	.byte	0x02, 0x4a
	.zero		1
	.zero		1


	//----- nvinfo : EIATTR_EXIT_INSTR_OFFSETS
	.align		4
        /*0068*/ 	.byte	0x04, 0x1c
        /*006a*/ 	.short	(.L_19 - .L_18)


	//   ....[0]....
.L_18:
        /*006c*/ 	.word	0x00000070


	//   ....[1]....
        /*0070*/ 	.word	0x000073e0


	//----- nvinfo : EIATTR_CRS_STACK_SIZE
	.align		4
.L_19:
        /*0074*/ 	.byte	0x04, 0x1e
        /*0076*/ 	.short	(.L_21 - .L_20)
.L_20:
        /*0078*/ 	.word	0x00000000


	//----- nvinfo : EIATTR_CBANK_PARAM_SIZE
	.align		4
.L_21:
        /*007c*/ 	.byte	0x03, 0x19
        /*007e*/ 	.short	0x001c


	//----- nvinfo : EIATTR_PARAM_CBANK
	.align		4
        /*0080*/ 	.byte	0x04, 0x0a
        /*0082*/ 	.short	(.L_23 - .L_22)
	.align		4
.L_22:
        /*0084*/ 	.word	index@(.nv.constant0._Z19game_of_life_kernelPKmPmiii)
        /*0088*/ 	.short	0x0380
        /*008a*/ 	.short	0x001c


	//----- nvinfo : EIATTR_SW_WAR
	.align		4
.L_23:
        /*008c*/ 	.byte	0x04, 0x36
        /*008e*/ 	.short	(.L_25 - .L_24)
.L_24:
        /*0090*/ 	.word	0x00000008
.L_25:


//--------------------- .nv.callgraph             --------------------------
	.section	.nv.callgraph,"",@"SHT_CUDA_CALLGRAPH"
	.align	4
	.sectionentsize	8
	.align		4
        /*0000*/ 	.word	0x00000000
	.align		4
        /*0004*/ 	.word	0xffffffff
	.align		4
        /*0008*/ 	.word	0x00000000
	.align		4
        /*000c*/ 	.word	0xfffffffe
	.align		4
        /*0010*/ 	.word	0x00000000
	.align		4
        /*0014*/ 	.word	0xfffffffd
	.align		4
        /*0018*/ 	.word	0x00000000
	.align		4
        /*001c*/ 	.word	0xfffffffc


//--------------------- .text._Z19game_of_life_kernelPKmPmiii --------------------------
	.section	.text._Z19game_of_life_kernelPKmPmiii,"ax",@progbits
	.align	128
        .global         _Z19game_of_life_kernelPKmPmiii
        .type           _Z19game_of_life_kernelPKmPmiii,@function
        .size           _Z19game_of_life_kernelPKmPmiii,(.L_x_5 - _Z19game_of_life_kernelPKmPmiii)
        .other          _Z19game_of_life_kernelPKmPmiii,@"STO_CUDA_ENTRY STV_DEFAULT"
_Z19game_of_life_kernelPKmPmiii:
.text._Z19game_of_life_kernelPKmPmiii:
[----:B------:R-:W-:Y:S01]  /*0000*/  LDC R1, c[0x0][0x37c] ;  /* 0x0000df00ff017b82 */ /* 0x000fe20000000800 */
[----:B------:R-:W0:Y:S07]  /*0010*/  S2R R3, SR_TID.X ;  /* 0x0000000000037919 */ /* 0x000e2e0000002100 */
[----:B------:R-:W0:Y:S01]  /*0020*/  S2UR UR4, SR_CTAID.X ;  /* 0x00000000000479c3 */ /* 0x000e220000002500 */
[----:B------:R-:W1:Y:S07]  /*0030*/  LDCU UR5, c[0x0][0x398] ;  /* 0x00007300ff0577ac */ /* 0x000e6e0008000800 */
[----:B------:R-:W0:Y:S02]  /*0040*/  LDC R0, c[0x0][0x360] ;  /* 0x0000d800ff007b82 */ /* 0x000e240000000800 */
[----:B0-----:R-:W-:-:S05]  /*0050*/  IMAD R0, R0, UR4, R3 ;  /* 0x0000000400007c24 */ /* 0x001fca000f8e0203 */
[----:B-1----:R-:W-:-:S13]  /*0060*/  ISETP.GE.AND P0, PT, R0, UR5, PT ;  /* 0x0000000500007c0c */ /* 0x002fda000bf06270 */
[----:B------:R-:W-:Y:S05]  /*0070*/  @P0 EXIT ;  /* 0x000000000000094d */ /* 0x000fea0003800000 */
[----:B------:R-:W0:Y:S01]  /*0080*/  LDC R9, c[0x0][0x394] ;  /* 0x0000e500ff097b82 */ /* 0x000e220000000800 */
[----:B------:R-:W-:Y:S01]  /*0090*/  IABS R7, R0 ;  /* 0x0000000000077213 */ /* 0x000fe20000000000 */
[----:B------:R-:W1:Y:S01]  /*00a0*/  LDCU.64 UR8, c[0x0][0x358] ;  /* 0x00006b00ff0877ac */ /* 0x000e620008000a00 */
[----:B0-----:R-:W-:Y:S01]  /*00b0*/  IABS R6, R9 ;  /* 0x0000000900067213 */ /* 0x001fe20000000000 */
[----:B------:R-:W-:-:S03]  /*00c0*/  VIADD R13, R9, 0xffffffff ;  /* 0xffffffff090d7836 */ /* 0x000fc60000000000 */
[----:B------:R-:W0:Y:S08]  /*00d0*/  I2F.RP R4, R6 ;  /* 0x0000000600047306 */ /* 0x000e300000209400 */
[----:B0-----:R-:W0:Y:S02]  /*00e0*/  MUFU.RCP R4, R4 ;  /* 0x0000000400047308 */ /* 0x001e240000001000 */
[----:B0-----:R-:W-:-:S06]  /*00f0*/  VIADD R2, R4, 0xffffffe ;  /* 0x0ffffffe04027836 */ /* 0x001fcc0000000000 */
[----:B------:R0:W2:Y:S02]  /*0100*/  F2I.FTZ.U32.TRUNC.NTZ R3, R2 ;  /* 0x0000000200037305 */ /* 0x0000a4000021f000 */
[----:B0-----:R-:W-:Y:S02]  /*0110*/  IMAD.MOV.U32 R2, RZ, RZ, RZ ;  /* 0x000000ffff027224 */ /* 0x001fe400078e00ff */
[----:B--2---:R-:W-:-:S04]  /*0120*/  IMAD.MOV R5, RZ, RZ, -R3 ;  /* 0x000000ffff057224 */ /* 0x004fc800078e0a03 */
[----:B------:R-:W-:-:S04]  /*0130*/  IMAD R5, R5, R6, RZ ;  /* 0x0000000605057224 */ /* 0x000fc800078e02ff */
[----:B------:R-:W-:Y:S01]  /*0140*/  IMAD.HI.U32 R3, R3, R5, R2 ;  /* 0x0000000503037227 */ /* 0x000fe200078e0002 */
[----:B------:R-:W-:-:S03]  /*0150*/  LOP3.LUT R2, R0, R9, RZ, 0x3c, !PT ;  /* 0x0000000900027212 */ /* 0x000fc600078e3cff */
[----:B------:R-:W-:Y:S01]  /*0160*/  IMAD.MOV.U32 R5, RZ, RZ, R7 ;  /* 0x000000ffff057224 */ /* 0x000fe200078e0007 */
[----:B------:R-:W-:-:S03]  /*0170*/  ISETP.GE.AND P2, PT, R2, RZ, PT ;  /* 0x000000ff0200720c */ /* 0x000fc60003f46270 */
[----:B------:R-:W-:-:S04]  /*0180*/  IMAD.HI.U32 R16, R3, R5, RZ ;  /* 0x0000000503107227 */ /* 0x000fc800078e00ff */
[----:B------:R-:W-:-:S04]  /*0190*/  IMAD.MOV R3, RZ, RZ, -R16 ;  /* 0x000000ffff037224 */ /* 0x000fc800078e0a10 */
[----:B------:R-:W-:-:S05]  /*01a0*/  IMAD R3, R6, R3, R5 ;  /* 0x0000000306037224 */ /* 0x000fca00078e0205 */
[----:B------:R-:W-:-:S13]  /*01b0*/  ISETP.GT.U32.AND P1, PT, R6, R3, PT ;  /* 0x000000030600720c */ /* 0x000fda0003f24070 */
[----:B------:R-:W-:Y:S02]  /*01c0*/  @!P1 IMAD.IADD R3, R3, 0x1, -R6 ;  /* 0x0000000103039824 */ /* 0x000fe400078e0a06 */
[----:B------:R-:W-:Y:S01]  /*01d0*/  @!P1 VIADD R16, R16, 0x1 ;  /* 0x0000000110109836 */ /* 0x000fe20000000000 */
[----:B------:R-:W-:Y:S02]  /*01e0*/  ISETP.NE.AND P1, PT, R9, RZ, PT ;  /* 0x000000ff0900720c */ /* 0x000fe40003f25270 */
[----:B------:R-:W-:Y:S02]  /*01f0*/  ISETP.GE.U32.AND P0, PT, R3, R6, PT ;  /* 0x000000060300720c */ /* 0x000fe40003f06070 */
[----:B------:R-:W0:Y:S11]  /*0200*/  LDC.64 R2, c[0x0][0x380] ;  /* 0x0000e000ff027b82 */ /* 0x000e360000000a00 */
[----:B------:R-:W-:-:S04]  /*0210*/  @P0 VIADD R16, R16, 0x1 ;  /* 0x0000000110100836 */ /* 0x000fc80000000000 */
[----:B------:R-:W-:Y:S01]  /*0220*/  @!P2 IMAD.MOV R16, RZ, RZ, -R16 ;  /* 0x000000ffff10a224 */ /* 0x000fe200078e0a10 */
[----:B------:R-:W-:-:S05]  /*0230*/  @!P1 LOP3.LUT R16, RZ, R9, RZ, 0x33, !PT ;  /* 0x00000009ff109212 */ /* 0x000fca00078e33ff */
[----:B------:R-:W-:Y:S02]  /*0240*/  IMAD.MOV R18, RZ, RZ, -R16 ;  /* 0x000000ffff127224 */ /* 0x000fe400078e0a10 */
[----:B0-----:R-:W-:-:S04]  /*0250*/  IMAD.WIDE R10, R0, 0x8, R2 ;  /* 0x00000008000a7825 */ /* 0x001fc800078e0202 */
[----:B------:R-:W-:Y:S01]  /*0260*/  IMAD R18, R9, R18, R0 ;  /* 0x0000001209127224 */ /* 0x000fe200078e0200 */
[----:B-1----:R0:W5:Y:S04]  /*0270*/  LDG.E.64 R4, desc[UR8][R10.64] ;  /* 0x000000080a047981 */ /* 0x002168000c1e1b00 */
[C---:B------:R-:W-:Y:S02]  /*0280*/  ISETP.GE.AND P2, PT, R18.reuse, 0x1, PT ;  /* 0x000000011200780c */ /* 0x040fe40003f46270 */
[----:B------:R-:W-:-:S11]  /*0290*/  ISETP.GE.AND P3, PT, R18, R13, PT ;  /* 0x0000000d1200720c */ /* 0x000fd60003f66270 */
[----:B------:R0:W5:Y:S04]  /*02a0*/  @P2 LDG.E R12, desc[UR8][R10.64+-0x4] ;  /* 0xfffffc080a0c2981 */ /* 0x000168000c1e1900 */
[----:B------:R0:W5:Y:S01]  /*02b0*/  @!P3 LDG.E R8, desc[UR8][R10.64+0x8] ;  /* 0x000008080a08b981 */ /* 0x000162000c1e1900 */
[----:B------:R-:W-:Y:S01]  /*02c0*/  ISETP.GE.AND P0, PT, R16, 0x1, PT ;  /* 0x000000011000780c */ /* 0x000fe20003f06270 */
[----:B------:R-:W-:Y:S01]  /*02d0*/  UMOV UR4, URZ ;  /* 0x000000ff00047c82 */ /* 0x000fe20008000000 */
[----:B------:R-:W-:Y:S01]  /*02e0*/  BSSY.RECONVERGENT B0, `(.L_x_0) ;  /* 0x000000c000007945 */ /* 0x000fe20003800200 */
[----:B------:R-:W-:Y:S01]  /*02f0*/  IMAD.MOV.U32 R17, RZ, RZ, RZ ;  /* 0x000000ffff117224 */ /* 0x000fe200078e00ff */
[----:B------:R-:W-:Y:S01]  /*0300*/  CS2R R6, SRZ ;  /* 0x0000000000067805 */ /* 0x000fe2000001ff00 */
[----:B------:R-:W-:-:S08]  /*0310*/  IMAD.MOV.U32 R20, RZ, RZ, RZ ;  /* 0x000000ffff147224 */ /* 0x000fd000078e00ff */
[----:B0-----:R-:W-:Y:S05]  /*0320*/  @!P0 BRA `(.L_x_1) ;  /* 0x00000000001c8947 */ /* 0x001fea0003800000 */
[----:B------:R-:W-:-:S04]  /*0330*/  IMAD R7, R16, R9, -R9 ;  /* 0x0000000910077224 */ /* 0x000fc800078e0a09 */
[----:B------:R-:W-:-:S04]  /*0340*/  IMAD.IADD R7, R18, 0x1, R7 ;  /* 0x0000000112077824 */ /* 0x000fc800078e0207 */
[----:B------:R-:W-:-:S05]  /*0350*/  IMAD.WIDE R2, R7, 0x8, R2 ;  /* 0x0000000807027825 */ /* 0x000fca00078e0202 */
[----:B------:R-:W2:Y:S04]  /*0360*/  @!P3 LDG.E R14, desc[UR8][R2.64+0x8] ;  /* 0x00000808020eb981 */ /* 0x000ea8000c1e1900 */
[----:B------:R0:W5:Y:S04]  /*0370*/  @P2 LDG.E R17, desc[UR8][R2.64+-0x4] ;  /* 0xfffffc0802112981 */ /* 0x000168000c1e1900 */
[----:B------:R0:W5:Y:S02]  /*0380*/  LDG.E.64 R6, desc[UR8][R2.64] ;  /* 0x0000000802067981 */ /* 0x000164000c1e1b00 */
[----:B0-2---:R-:W-:-:S07]  /*0390*/  @!P3 IMAD.U32 R20, R14, -0x80000000, RZ ;  /* 0x800000000e14b824 */ /* 0x005fce00078e00ff */
.L_x_1:
[----:B------:R-:W-:Y:S05]  /*03a0*/  BSYNC.RECONVERGENT B0 ;  /* 0x0000000000007941 */ /* 0x000fea0003800200 */
.L_x_0:
[----:B------:R-:W0:Y:S01]  /*03b0*/  LDCU UR11, c[0x0][0x390] ;  /* 0x00007200ff0b77ac */ /* 0x000e220008000800 */
[----:B------:R-:W-:Y:S01]  /*03c0*/  BSSY.RECONVERGENT B0, `(.L_x_2) ;  /* 0x000000b000007945 */ /* 0x000fe20003800200 */
[----:B------:R-:W-:Y:S02]  /*03d0*/  CS2R R14, SRZ ;  /* 0x00000000000e7805 */ /* 0x000fe4000001ff00 */
[----:B------:R-:W-:Y:S01]  /*03e0*/  CS2R R2, SRZ ;  /* 0x0000000000027805 */ /* 0x000fe2000001ff00 */
[----:B0-----:R-:W-:-:S06]  /*03f0*/  UIADD3 UR11, UPT, UPT, UR11, -0x1, URZ ;  /* 0xffffffff0b0b7890 */ /* 0x001fcc000fffe0ff */
[----:B------:R-:W-:-:S13]  /*0400*/  ISETP.GE.AND P0, PT, R16, UR11, PT ;  /* 0x0000000b10007c0c */ /* 0x000fda000bf06270 */
[----:B------:R-:W-:Y:S05]  /*0410*/  @P0 BRA `(.L_x_3) ;  /* 0x0000000000140947 */ /* 0x000fea0003800000 */
[----:B------:R-:W-:-:S05]  /*0420*/  IMAD.WIDE R10, R9, 0x8, R10 ;  /* 0x00000008090a7825 */ /* 0x000fca00078e020a */
[----:B------:R-:W2:Y:S04]  /*0430*/  @!P3 LDG.E R9, desc[UR8][R10.64+0x8] ;  /* 0x000008080a09b981 */ /* 0x000ea8000c1e1900 */
[----:B------:R0:W5:Y:S04]  /*0440*/  @P2 LDG.E R15, desc[UR8][R10.64+-0x4] ;  /* 0xfffffc080a0f2981 */ /* 0x000168000c1e1900 */
[----:B------:R0:W5:Y:S02]  /*0450*/  LDG.E.64 R2, desc[UR8][R10.64] ;  /* 0x000000080a027981 */ /* 0x000164000c1e1b00 */
[----:B0-2---:R-:W-:-:S07]  /*0460*/  @!P3 IMAD.U32 R14, R9, -0x80000000, RZ ;  /* 0x80000000090eb824 */ /* 0x005fce00078e00ff */
.L_x_3:
[----:B------:R-:W-:Y:S05]  /*0470*/  BSYNC.RECONVERGENT B0 ;  /* 0x0000000000007941 */ /* 0x000fea0003800200 */
.L_x_2:
[----:B------:R-:W-:Y:S01]  /*0480*/  ISETP.GT.AND P4, PT, R18, RZ, PT ;  /* 0x000000ff1200720c */ /* 0x000fe20003f84270 */
[----:B-----5:R-:W-:Y:S01]  /*0490*/  IMAD.SHL.U32 R10, R6, 0x2, RZ ;  /* 0x00000002060a7824 */ /* 0x020fe200078e00ff */
[----:B------:R-:W-:Y:S01]  /*04a0*/  SHF.R.U32.HI R17, RZ, 0x1f, R17 ;  /* 0x0000001fff117819 */ /* 0x000fe20000011611 */
[----:B------:R-:W-:Y:S01]  /*04b0*/  IMAD.MOV.U32 R19, RZ, RZ, RZ ;  /* 0x000000ffff137224 */ /* 0x000fe200078e00ff */
[----:B------:R-:W-:Y:S01]  /*04c0*/  ISETP.GT.AND P0, PT, R16, RZ, PT ;  /* 0x000000ff1000720c */ /* 0x000fe20003f04270 */
[----:B------:R-:W-:Y:S01]  /*04d0*/  IMAD.SHL.U32 R25, R2, 0x2, RZ ;  /* 0x0000000202197824 */ /* 0x000fe200078e00ff */
[----:B------:R-:W-:Y:S01]  /*04e0*/  SEL R17, R17, RZ, P4 ;  /* 0x000000ff11117207 */ /* 0x000fe20002000000 */
[----:B------:R-:W-:Y:S01]  /*04f0*/  UMOV UR7, URZ ;  /* 0x000000ff00077c82 */ /* 0x000fe20008000000 */
[----:B------:R-:W-:Y:S01]  /*0500*/  SHF.R.U32.HI R9, RZ, 0x1, R6 ;  /* 0x00000001ff097819 */ /* 0x000fe20000011606 */
[----:B------:R-:W-:Y:S01]  /*0510*/  UMOV UR6, URZ ;  /* 0x000000ff00067c82 */ /* 0x000fe20008000000 */
[----:B------:R-:W-:Y:S01]  /*0520*/  SEL R17, R17, RZ, P0 ;  /* 0x000000ff11117207 */ /* 0x000fe20000000000 */
[----:B------:R-:W-:Y:S01]  /*0530*/  UMOV UR5, URZ ;  /* 0x000000ff00057c82 */ /* 0x000fe20008000000 */
[----:B------:R-:W-:Y:S01]  /*0540*/  ISETP.GE.AND P1, PT, R18, R13, PT ;  /* 0x0000000d1200720c */ /* 0x000fe20003f26270 */
[----:B------:R-:W-:Y:S01]  /*0550*/  ULOP3.LUT UR7, UR5, UR6, UR7, 0xfe, !UPT ;  /* 0x0000000605077292 */ /* 0x000fe2000f8efe07 */
[----:B------:R-:W-:-:S02]  /*0560*/  LOP3.LUT R21, R17, R10, RZ, 0xfc, !PT ;  /* 0x0000000a11157212 */ /* 0x000fc400078efcff */
[----:B------:R-:W-:Y:S01]  /*0570*/  SHF.R.U32.HI R13, RZ, 0x2, R6 ;  /* 0x00000002ff0d7819 */ /* 0x000fe20000011606 */
[----:B------:R-:W-:Y:S01]  /*0580*/  ULOP3.LUT UR10, UR5, UR6, UR7, 0xfe, !UPT ;  /* 0x00000006050a7292 */ /* 0x000fe2000f8efe07 */
[----:B------:R-:W-:Y:S02]  /*0590*/  SHF.R.U32.HI R11, RZ, 0x1, R21 ;  /* 0x00000001ff0b7819 */ /* 0x000fe40000011615 */
[----:B------:R-:W-:Y:S01]  /*05a0*/  LOP3.LUT R10, R6, 0x1, RZ, 0xc0, !PT ;  /* 0x00000001060a7812 */ /* 0x000fe200078ec0ff */
[----:B------:R-:W-:Y:S01]  /*05b0*/  ULOP3.LUT UR10, UR5, UR6, UR10, 0xfe, !UPT ;  /* 0x00000006050a7292 */ /* 0x000fe2000f8efe0a */
[----:B------:R-:W-:Y:S01]  /*05c0*/  LOP3.LUT R22, R9, 0x1, RZ, 0xc0, !PT ;  /* 0x0000000109167812 */ /* 0x000fe200078ec0ff */
[----:B------:R-:W-:Y:S01]  /*05d0*/  UMOV UR7, URZ ;  /* 0x000000ff00077c82 */ /* 0x000fe20008000000 */
[----:B------:R-:W-:Y:S01]  /*05e0*/  ISETP.GE.AND P6, PT, R16, UR11, PT ;  /* 0x0000000b10007c0c */ /* 0x000fe2000bfc6270 */
[----:B------:R-:W-:Y:S01]  /*05f0*/  ULOP3.LUT UR7, UR5, UR7, UR10, 0xfe, !UPT ;  /* 0x0000000705077292 */ /* 0x000fe2000f8efe0a */
[----:B------:R-:W-:-:S02]  /*0600*/  LOP3.LUT R9, R13, 0x1, RZ, 0xc0, !PT ;  /* 0x000000010d097812 */ /* 0x000fc400078ec0ff */
[----:B------:R-:W-:Y:S01]  /*0610*/  LOP3.LUT R18, R11, 0x1, RZ, 0xc0, !PT ;  /* 0x000000010b127812 */ /* 0x000fe200078ec0ff */
[----:B------:R-:W-:Y:S01]  /*0620*/  ULOP3.LUT UR12, UR5, UR6, UR7, 0xfe, !UPT ;  /* 0x00000006050c7292 */ /* 0x000fe2000f8efe07 */
[----:B------:R-:W-:Y:S01]  /*0630*/  IADD3 R16, PT, PT, R22, R10, R17 ;  /* 0x0000000a16107210 */ /* 0x000fe20007ffe011 */
[----:B------:R-:W-:Y:S01]  /*0640*/  UMOV UR10, URZ ;  /* 0x000000ff000a7c82 */ /* 0x000fe20008000000 */
[----:B------:R-:W-:Y:S01]  /*0650*/  SHF.R.U32.HI R17, RZ, 0x3, R6 ;  /* 0x00000003ff117819 */ /* 0x000fe20000011606 */
[----:B------:R-:W-:Y:S01]  /*0660*/  UMOV UR7, URZ ;  /* 0x000000ff00077c82 */ /* 0x000fe20008000000 */
[----:B------:R-:W-:Y:S01]  /*0670*/  SHF.R.U32.HI R13, RZ, 0x2, R21 ;  /* 0x00000002ff0d7819 */ /* 0x000fe20000011615 */
[----:B------:R-:W-:Y:S01]  /*0680*/  ULOP3.LUT UR12, UR5, UR7, UR12, 0xfe, !UPT ;  /* 0x00000007050c7292 */ /* 0x000fe2000f8efe0c */
[----:B------:R-:W-:Y:S01]  /*0690*/  IADD3 R10, PT, PT, R9, R18, R22 ;  /* 0x00000012090a7210 */ /* 0x000fe20007ffe016 */
[----:B------:R-:W-:Y:S01]  /*06a0*/  IMAD.SHL.U32 R18, R4, 0x2, RZ ;  /* 0x0000000204127824 */ /* 0x000fe200078e00ff */
[----:B------:R-:W-:Y:S01]  /*06b0*/  @P2 SHF.R.U32.HI R19, RZ, 0x1f, R12 ;  /* 0x0000001fff132819 */ /* 0x000fe2000001160c */
[----:B------:R-:W-:Y:S01]  /*06c0*/  ULOP3.LUT UR12, UR5, UR6, UR12, 0xfe, !UPT ;  /* 0x00000006050c7292 */ /* 0x000fe2000f8efe0c */
[----:B------:R-:W-:-:S02]  /*06d0*/  SHF.R.U32.HI R11, RZ, 0x1, R4 ;  /* 0x00000001ff0b7819 */ /* 0x000fc40000011604 */
[----:B------:R-:W-:Y:S01]  /*06e0*/  LOP3.LUT R12, R17, 0x1, RZ, 0xc0, !PT ;  /* 0x00000001110c7812 */ /* 0x000fe200078ec0ff */
[----:B------:R-:W-:Y:S01]  /*06f0*/  ULOP3.LUT UR12, UR7, UR10, UR12, 0xfe, !UPT ;  /* 0x0000000a070c7292 */ /* 0x000fe2000f8efe0c */
[----:B------:R-:W-:Y:S02]  /*0700*/  LOP3.LUT R13, R13, 0x1, RZ, 0xc0, !PT ;  /* 0x000000010d0d7812 */ /* 0x000fe400078ec0ff */
[----:B------:R-:W-:Y:S01]  /*0710*/  LOP3.LUT R11, R11, 0x1, RZ, 0xc0, !PT ;  /* 0x000000010b0b7812 */ /* 0x000fe200078ec0ff */
[----:B------:R-:W-:Y:S01]  /*0720*/  ULOP3.LUT UR12, UR5, UR6, UR12, 0xfe, !UPT ;  /* 0x00000006050c7292 */ /* 0x000fe2000f8efe0c */
[----:B------:R-:W-:Y:S02]  /*0730*/  IADD3 R9, PT, PT, R12, R13, R9 ;  /* 0x0000000d0c097210 */ /* 0x000fe40007ffe009 */
[----:B------:R-:W-:Y:S01]  /*0740*/  LOP3.LUT R13, R19, R18, RZ, 0xfc, !PT ;  /* 0x00000012130d7212 */ /* 0x000fe200078efcff */
[----:B------:R-:W-:Y:S01]  /*0750*/  ULOP3.LUT UR10, UR7, UR10, UR12, 0xfe, !UPT ;  /* 0x0000000a070a7292 */ /* 0x000fe2000f8efe0c */
[----:B------:R-:W-:-:S02]  /*0760*/  IADD3 R16, PT, PT, R11, R16, R19 ;  /* 0x000000100b107210 */ /* 0x000fc40007ffe013 */
[----:B------:R-:W-:Y:S01]  /*0770*/  SHF.R.U32.HI R22, RZ, 0x1f, R15 ;  /* 0x0000001fff167819 */ /* 0x000fe2000001160f */
[----:B------:R-:W-:Y:S01]  /*0780*/  ULOP3.LUT UR10, UR5, UR6, UR10, 0xfe, !UPT ;  /* 0x00000006050a7292 */ /* 0x000fe2000f8efe0a */
[----:B------:R-:W-:Y:S02]  /*0790*/  SHF.R.U32.HI R18, RZ, 0x3, R21 ;  /* 0x00000003ff127819 */ /* 0x000fe40000011615 */
[----:B------:R-:W-:Y:S01]  /*07a0*/  SHF.R.U32.HI R17, RZ, 0x2, R4 ;  /* 0x00000002ff117819 */ /* 0x000fe20000011604 */
[----:B------:R-:W-:Y:S01]  /*07b0*/  ULOP3.LUT UR10, UR5, UR7, UR10, 0xfe, !UPT ;  /* 0x00000007050a7292 */ /* 0x000fe2000f8efe0a */
[----:B------:R-:W-:Y:S02]  /*07c0*/  SHF.R.U32.HI R11, RZ, 0x1, R13 ;  /* 0x00000001ff0b7819 */ /* 0x000fe4000001160d */
[----:B------:R-:W-:Y:S01]  /*07d0*/  SHF.R.U32.HI R15, RZ, 0x4, R6 ;  /* 0x00000004ff0f7819 */ /* 0x000fe20000011606 */
[----:B------:R-:W-:Y:S01]  /*07e0*/  ULOP3.LUT UR10, UR5, UR6, UR10, 0xfe, !UPT ;  /* 0x00000006050a7292 */ /* 0x000fe2000f8efe0a */
[----:B------:R-:W-:-:S02]  /*07f0*/  SEL R22, R22, RZ, P4 ;  /* 0x000000ff16167207 */ /* 0x000fc40002000000 */
[----:B------:R-:W-:Y:S01]  /*0800*/  LOP3.LUT R19, R18, 0x1, RZ, 0xc0, !PT ;  /* 0x0000000112137812 */ /* 0x000fe200078ec0ff */
[----:B------:R-:W-:Y:S01]  /*0810*/  ULOP3.LUT UR7, UR5, UR7, UR10, 0xfe, !UPT ;  /* 0x0000000705077292 */ /* 0x000fe2000f8efe0a */
[----:B------:R-:W-:Y:S02]  /*0820*/  LOP3.LUT R17, R17, 0x1, RZ, 0xc0, !PT ;  /* 0x0000000111117812 */ /* 0x000fe400078ec0ff */
[----:B------:R-:W-:Y:S01]  /*0830*/  LOP3.LUT R15, R15, 0x1, RZ, 0xc0, !PT ;  /* 0x000000010f0f7812 */ /* 0x000fe200078ec0ff */
[----:B------:R-:W-:Y:S01]  /*0840*/  ULOP3.LUT UR5, UR5, UR6, UR7, 0xfe, !UPT ;  /* 0x0000000605057292 */ /* 0x000fe2000f8efe07 */
[----:B------:R-:W-:Y:S02]  /*0850*/  LOP3.LUT R18, R11, 0x1, RZ, 0xc0, !PT ;  /* 0x000000010b127812 */ /* 0x000fe400078ec0ff */
[----:B------:R-:W-:Y:S02]  /*0860*/  SEL R22, R22, RZ, !P6 ;  /* 0x000000ff16167207 */ /* 0x000fe40007000000 */
[----:B------:R-:W-:-:S02]  /*0870*/  LOP3.LUT R23, R2, 0x1, RZ, 0xc0, !PT ;  /* 0x0000000102177812 */ /* 0x000fc400078ec0ff */
[----:B------:R-:W-:Y:S02]  /*0880*/  IADD3 R11, PT, PT, R15, R19, R12 ;  /* 0x000000130f0b7210 */ /* 0x000fe40007ffe00c */
[----:B------:R-:W-:Y:S02]  /*0890*/  IADD3 R18, PT, PT, R17, R10, R18 ;  /* 0x0000000a11127210 */ /* 0x000fe40007ffe012 */
[----:B------:R-:W-:Y:S02]  /*08a0*/  SHF.R.U32.HI R10, RZ, 0x3, R4 ;  /* 0x00000003ff0a7819 */ /* 0x000fe40000011604 */
[----:B------:R-:W-:Y:S02]  /*08b0*/  SHF.R.U32.HI R12, RZ, 0x2, R13 ;  /* 0x00000002ff0c7819 */ /* 0x000fe4000001160d */
[----:B------:R-:W-:Y:S02]  /*08c0*/  LOP3.LUT R19, R22, R25, RZ, 0xfc, !PT ;  /* 0x0000001916137212 */ /* 0x000fe400078efcff */
[----:B------:R-:W-:-:S02]  /*08d0*/  IADD3 R16, PT, PT, R23, R16, R22 ;  /* 0x0000001017107210 */ /* 0x000fc40007ffe016 */
[----:B------:R-:W-:Y:S02]  /*08e0*/  SHF.R.U32.HI R23, RZ, 0x5, R6 ;  /* 0x00000005ff177819 */ /* 0x000fe40000011606 */
[----:B------:R-:W-:Y:S02]  /*08f0*/  SHF.R.U32.HI R22, RZ, 0x4, R21 ;  /* 0x00000004ff167819 */ /* 0x000fe40000011615 */
[----:B------:R-:W-:Y:S02]  /*0900*/  LOP3.LUT R17, R10, 0x1, RZ, 0xc0, !PT ;  /* 0x000000010a117812 */ /* 0x000fe400078ec0ff */
[----:B------:R-:W-:Y:S02]  /*0910*/  LOP3.LUT R12, R12, 0x1, RZ, 0xc0, !PT ;  /* 0x000000010c0c7812 */ /* 0x000fe400078ec0ff */
[----:B------:R-:W-:Y:S02]  /*0920*/  LOP3.LUT R10, R23, 0x1, RZ, 0xc0, !PT ;  /* 0x00000001170a7812 */ /* 0x000fe400078ec0ff */
[----:B------:R-:W-:-:S02]  /*0930*/  LOP3.LUT R22, R22, 0x1, RZ, 0xc0, !PT ;  /* 0x0000000116167812 */ /* 0x000fc400078ec0ff */
[----:B------:R-:W-:Y:S02]  /*0940*/  SHF.R.U32.HI R23, RZ, 0x5, R4 ;  /* 0x00000005ff177819 */ /* 0x000fe40000011604 */
[----:B------:R-:W-:Y:S02]  /*0950*/  IADD3 R12, PT, PT, R17, R9, R12 ;  /* 0x00000009110c7210 */ /* 0x000fe40007ffe00c */
[----:B------:R-:W-:Y:S02]  /*0960*/  SHF.R.U32.HI R17, RZ, 0x1, R2 ;  /* 0x00000001ff117819 */ /* 0x000fe40000011602 */
[----:B------:R-:W-:Y:S02]  /*0970*/  SHF.R.U32.HI R9, RZ, 0x1, R19 ;  /* 0x00000001ff097819 */ /* 0x000fe40000011613 */
[----:B------:R-:W-:Y:S02]  /*0980*/  IADD3 R15, PT, PT, R10, R22, R15 ;  /* 0x000000160a0f7210 */ /* 0x000fe40007ffe00f */
[----:B------:R-:W-:-:S02]  /*0990*/  LOP3.LUT R22, R23, 0x1, RZ, 0xc0, !PT ;  /* 0x0000000117167812 */ /* 0x000fc400078ec0ff */
[--C-:B------:R-:W-:Y:S02]  /*09a0*/  SHF.R.U32.HI R25, RZ, 0x4, R13.reuse ;  /* 0x00000004ff197819 */ /* 0x100fe4000001160d */
[----:B------:R-:W-:Y:S02]  /*09b0*/  SHF.R.U32.HI R24, RZ, 0x4, R4 ;  /* 0x00000004ff187819 */ /* 0x000fe40000011604 */
[----:B------:R-:W-:Y:S02]  /*09c0*/  SHF.R.U32.HI R23, RZ, 0x3, R13 ;  /* 0x00000003ff177819 */ /* 0x000fe4000001160d */
[----:B------:R-:W-:Y:S02]  /*09d0*/  LOP3.LUT R17, R17, 0x1, RZ, 0xc0, !PT ;  /* 0x0000000111117812 */ /* 0x000fe400078ec0ff */
[----:B------:R-:W-:Y:S02]  /*09e0*/  LOP3.LUT R9, R9, 0x1, RZ, 0xc0, !PT ;  /* 0x0000000109097812 */ /* 0x000fe400078ec0ff */
[----:B------:R-:W-:Y:S01]  /*09f0*/  LOP3.LUT R25, R25, 0x1, RZ, 0xc0, !PT ;  /* 0x0000000119197812 */ /* 0x000fe200078ec0ff */
[----:B------:R-:W-:Y:S01]  /*0a00*/  IMAD.IADD R16, R16, 0x1, R17 ;  /* 0x0000000110107824 */ /* 0x000fe200078e0211 */
[----:B------:R-:W-:-:S02]  /*0a10*/  LOP3.LUT R24, R24, 0x1, RZ, 0xc0, !PT ;  /* 0x0000000118187812 */ /* 0x000fc400078ec0ff */
[----:B------:R-:W-:Y:S02]  /*0a20*/  LOP3.LUT R23, R23, 0x1, RZ, 0xc0, !PT ;  /* 0x0000000117177812 */ /* 0x000fe400078ec0ff */
[----:B------:R-:W-:Y:S01]  /*0a30*/  IADD3 R18, PT, PT, R17, R18, R9 ;  /* 0x0000001211127210 */ /* 0x000fe20007ffe009 */
[----:B------:R-:W-:Y:S01]  /*0a40*/  IMAD.MOV.U32 R17, RZ, RZ, 0x80 ;  /* 0x00000080ff117424 */ /* 0x000fe200078e00ff */
[----:B------:R-:W-:Y:S02]  /*0a50*/  SHF.R.U32.HI R9, RZ, 0x2, R2 ;  /* 0x00000002ff097819 */ /* 0x000fe40000011602 */
[----:B------:R-:W-:Y:S02]  /*0a60*/  IADD3 R15, PT, PT, R22, R15, R25 ;  /* 0x0000000f160f7210 */ /* 0x000fe40007ffe019 */
[----:B------:R-:W-:Y:S02]  /*0a70*/  IADD3 R11, PT, PT, R24, R11, R23 ;  /* 0x0000000b180b7210 */ /* 0x000fe40007ffe017 */
[----:B------:R-:W-:-:S02]  /*0a80*/  SHF.R.U32.HI R22, RZ, 0x2, R19 ;  /* 0x00000002ff167819 */ /* 0x000fc40000011613 */
[----:B------:R-:W-:Y:S02]  /*0a90*/  LOP3.LUT R23, R9, 0x1, RZ, 0xc0, !PT ;  /* 0x0000000109177812 */ /* 0x000fe400078ec0ff */
[----:B------:R-:W-:Y:S02]  /*0aa0*/  SHF.R.U32.HI R25, RZ, 0x6, R6 ;  /* 0x00000006ff197819 */ /* 0x000fe40000011606 */
[----:B------:R-:W-:Y:S01]  /*0ab0*/  SHF.R.U32.HI R24, RZ, 0x5, R21 ;  /* 0x00000005ff187819 */ /* 0x000fe20000011615 */
[----:B------:R-:W-:Y:S01]  /*0ac0*/  IMAD.IADD R18, R18, 0x1, R23 ;  /* 0x0000000112127824 */ /* 0x000fe200078e0217 */
[----:B------:R-:W-:Y:S02]  /*0ad0*/  LOP3.LUT R22, R22, 0x1, RZ, 0xc0, !PT ;  /* 0x0000000116167812 */ /* 0x000fe400078ec0ff */
[----:B------:R-:W-:Y:S02]  /*0ae0*/  LOP3.LUT R9, R25, 0x1, RZ, 0xc0, !PT ;  /* 0x0000000119097812 */ /* 0x000fe400078ec0ff */
[----:B------:R-:W-:-:S02]  /*0af0*/  LOP3.LUT R24, R24, 0x1, RZ, 0xc0, !PT ;  /* 0x0000000118187812 */ /* 0x000fc400078ec0ff */
[----:B------:R-:W-:Y:S02]  /*0b00*/  IADD3 R23, PT, PT, R23, R12, R22 ;  /* 0x0000000c17177210 */ /* 0x000fe40007ffe016 */
[----:B------:R-:W-:Y:S02]  /*0b10*/  SHF.R.U32.HI R22, RZ, 0x3, R2 ;  /* 0x00000003ff167819 */ /* 0x000fe40000011602 */
[----:B------:R-:W-:Y:S02]  /*0b20*/  IADD3 R10, PT, PT, R9, R24, R10 ;  /* 0x00000018090a7210 */ /* 0x000fe40007ffe00a */
[----:B------:R-:W-:Y:S02]  /*0b30*/  ISETP.NE.AND P4, PT, R18, 0x3, PT ;  /* 0x000000031200780c */ /* 0x000fe40003f85270 */
[----:B------:R-:W-:Y:S02]  /*0b40*/  SHF.R.U32.HI R25, RZ, 0x6, R4 ;  /* 0x00000006ff197819 */ /* 0x000fe40000011604 */
[----:B------:R-:W-:-:S02]  /*0b50*/  SHF.R.U32.HI R24, RZ, 0x5, R13 ;  /* 0x00000005ff187819 */ /* 0x000fc4000001160d */
[----:B------:R-:W-:Y:S02]  /*0b60*/  SHF.R.U32.HI R12, RZ, 0x3, R19 ;  /* 0x00000003ff0c7819 */ /* 0x000fe40000011613 */
[----:B------:R-:W-:Y:S02]  /*0b70*/  LOP3.LUT R22, R22, 0x1, RZ, 0xc0, !PT ;  /* 0x0000000116167812 */ /* 0x000fe400078ec0ff */
[----:B------:R-:W-:Y:S02]  /*0b80*/  LOP3.LUT R26, R25, 0x1, RZ, 0xc0, !PT ;  /* 0x00000001191a7812 */ /* 0x000fe400078ec0ff */
[----:B------:R-:W-:Y:S02]  /*0b90*/  LOP3.LUT R25, R24, 0x1, RZ, 0xc0, !PT ;  /* 0x0000000118197812 */ /* 0x000fe400078ec0ff */
[----:B------:R-:W-:Y:S01]  /*0ba0*/  LOP3.LUT R24, R12, 0x1, RZ, 0xc0, !PT ;  /* 0x000000010c187812 */ /* 0x000fe200078ec0ff */
[----:B------:R-:W-:Y:S01]  /*0bb0*/  IMAD.IADD R12, R23, 0x1, R22 ;  /* 0x00000001170c7824 */ /* 0x000fe200078e0216 */
[----:B------:R-:W-:-:S02]  /*0bc0*/  @P4 ISETP.NE.AND P2, PT, R18, 0x2, PT ;  /* 0x000000021200480c */ /* 0x000fc40003f45270 */
[----:B------:R-:W-:Y:S02]  /*0bd0*/  IADD3 R23, PT, PT, R22, R11, R24 ;  /* 0x0000000b16177210 */ /* 0x000fe40007ffe018 */
[----:B------:R-:W-:Y:S02]  /*0be0*/  ISETP.NE.AND P5, PT, R12, 0x3, PT ;  /* 0x000000030c00780c */ /* 0x000fe40003fa5270 */
[----:B------:R-:W-:Y:S02]  /*0bf0*/  @P4 SHF.R.U64 R22, R4, 0x1, R5 ;  /* 0x0000000104164819 */ /* 0x000fe40000001205 */
[----:B------:R-:W-:Y:S02]  /*0c00*/  IADD3 R10, PT, PT, R26, R10, R25 ;  /* 0x0000000a1a0a7210 */ /* 0x000fe40007ffe019 */
[----:B------:R-:W-:Y:S02]  /*0c10*/  @P4 LOP3.LUT R18, R22, 0x1, RZ, 0xc0, !PT ;  /* 0x0000000116124812 */ /* 0x000fe400078ec0ff */
[----:B------:R-:W-:-:S02]  /*0c20*/  SHF.R.U32.HI R11, RZ, 0x4, R2 ;  /* 0x00000004ff0b7819 */ /* 0x000fc40000011602 */
[----:B------:R-:W-:Y:S02]  /*0c30*/  SHF.R.U32.HI R24, RZ, 0x4, R19 ;  /* 0x00000004ff187819 */ /* 0x000fe40000011613 */
[----:B------:R-:W-:Y:S02]  /*0c40*/  @P4 SEL R25, RZ, 0x2, P2 ;  /* 0x00000002ff194807 */ /* 0x000fe40001000000 */
[----:B------:R-:W-:Y:S01]  /*0c50*/  @P4 ISETP.NE.U32.AND P2, PT, R18, 0x1, PT ;  /* 0x000000011200480c */ /* 0x000fe20003f45070 */
[----:B------:R-:W-:Y:S01]  /*0c60*/  IMAD.MOV.U32 R18, RZ, RZ, 0x2 ;  /* 0x00000002ff127424 */ /* 0x000fe200078e00ff */
[----:B------:R-:W-:Y:S02]  /*0c70*/  LOP3.LUT R22, R11, 0x1, RZ, 0xc0, !PT ;  /* 0x000000010b167812 */ /* 0x000fe400078ec0ff */
[----:B------:R-:W-:Y:S02]  /*0c80*/  LOP3.LUT R11, R24, 0x1, RZ, 0xc0, !PT ;  /* 0x00000001180b7812 */ /* 0x000fe400078ec0ff */
[----:B------:R-:W-:Y:S01]  /*0c90*/  @P4 ISETP.NE.U32.AND.EX P2, PT, RZ, RZ, PT, P2 ;  /* 0x000000ffff00420c */ /* 0x000fe20003f45120 */
[----:B------:R-:W-:Y:S01]  /*0ca0*/  IMAD.IADD R23, R23, 0x1, R22 ;  /* 0x0000000117177824 */ /* 0x000fe200078e0216 */
[----:B------:R-:W-:-:S02]  /*0cb0*/  @P5 SHF.R.U64 R24, R4, 0x2, R5 ;  /* 0x0000000204185819 */ /* 0x000fc40000001205 */
[----:B------:R-:W-:Y:S02]  /*0cc0*/  @P4 SEL R18, R25, RZ, !P2 ;  /* 0x000000ff19124207 */ /* 0x000fe40005000000 */
[----:B------:R-:W-:Y:S02]  /*0cd0*/  @P5 LOP3.LUT R24, R24, 0x1, RZ, 0xc0, !PT ;  /* 0x0000000118185812 */ /* 0x000fe400078ec0ff */
[----:B------:R-:W-:Y:S02]  /*0ce0*/  IADD3 R11, PT, PT, R22, R15, R11 ;  /* 0x0000000f160b7210 */ /* 0x000fe40007ffe00b */
[----:B------:R-:W-:Y:S02]  /*0cf0*/  @P5 ISETP.NE.AND P4, PT, R12, 0x2, PT ;  /* 0x000000020c00580c */ /* 0x000fe40003f85270 */
[----:B------:R-:W-:Y:S02]  /*0d00*/  SHF.R.U32.HI R22, RZ, 0x7, R6 ;  /* 0x00000007ff167819 */ /* 0x000fe40000011606 */
[----:B------:R-:W-:-:S02]  /*0d10*/  SHF.R.U32.HI R15, RZ, 0x6, R21 ;  /* 0x00000006ff0f7819 */ /* 0x000fc40000011615 */
[----:B------:R-:W-:Y:S02]  /*0d20*/  @P5 ISETP.NE.U32.AND P2, PT, R24, 0x1, PT ;  /* 0x000000011800580c */ /* 0x000fe40003f45070 */
[----:B------:R-:W-:Y:S02]  /*0d30*/  @P5 SEL R24, RZ, 0x4, P4 ;  /* 0x00000004ff185807 */ /* 0x000fe40002000000 */
[----:B------:R-:W-:Y:S02]  /*0d40*/  LOP3.LUT R22, R22, 0x1, RZ, 0xc0, !PT ;  /* 0x0000000116167812 */ /* 0x000fe400078ec0ff */
[----:B------:R-:W-:Y:S02]  /*0d50*/  LOP3.LUT R15, R15, 0x1, RZ, 0xc0, !PT ;  /* 0x000000010f0f7812 */ /* 0x000fe400078ec0ff */
[----:B------:R-:W-:Y:S02]  /*0d60*/  ISETP.NE.AND P4, PT, R23, 0x3, PT ;  /* 0x000000031700780c */ /* 0x000fe40003f85270 */
[----:B------:R-:W-:-:S02]  /*0d70*/  SHF.R.U32.HI R25, RZ, 0x7, R4 ;  /* 0x00000007ff197819 */ /* 0x000fc40000011604 */
[----:B------:R-:W-:Y:S02]  /*0d80*/  SHF.R.U32.HI R12, RZ, 0x6, R13 ;  /* 0x00000006ff0c7819 */ /* 0x000fe4000001160d */
[----:B------:R-:W-:Y:S01]  /*0d90*/  IADD3 R9, PT, PT, R22, R15, R9 ;  /* 0x0000000f16097210 */ /* 0x000fe20007ffe009 */
[----:B------:R-:W-:Y:S01]  /*0da0*/  IMAD.MOV.U32 R15, RZ, RZ, 0x4 ;  /* 0x00000004ff0f7424 */ /* 0x000fe200078e00ff */
[----:B------:R-:W-:Y:S02]  /*0db0*/  LOP3.LUT R25, R25, 0x1, RZ, 0xc0, !PT ;  /* 0x0000000119197812 */ /* 0x000fe400078ec0ff */
[----:B------:R-:W-:Y:S02]  /*0dc0*/  LOP3.LUT R12, R12, 0x1, RZ, 0xc0, !PT ;  /* 0x000000010c0c7812 */ /* 0x000fe400078ec0ff */
[----:B------:R-:W-:Y:S02]  /*0dd0*/  @P5 ISETP.NE.U32.AND.EX P2, PT, RZ, RZ, PT, P2 ;  /* 0x000000ffff00520c */ /* 0x000fe40003f45120 */
[----:B------:R-:W-:-:S02]  /*0de0*/  IADD3 R9, PT, PT, R25, R9, R12 ;  /* 0x0000000919097210 */ /* 0x000fc40007ffe00c */
[----:B------:R-:W-:Y:S02]  /*0df0*/  SHF.R.U32.HI R12, RZ, 0x5, R2 ;  /* 0x00000005ff0c7819 */ /* 0x000fe40000011602 */
[----:B------:R-:W-:Y:S02]  /*0e00*/  @P5 SEL R15, R24, RZ, !P2 ;  /* 0x000000ff180f5207 */ /* 0x000fe40005000000 */
[----:B------:R-:W-:Y:S02]  /*0e10*/  @P4 SHF.R.U64 R24, R4, 0x3, R5 ;  /* 0x0000000304184819 */ /* 0x000fe40000001205 */
[----:B------:R-:W-:Y:S02]  /*0e20*/  LOP3.LUT R26, R12, 0x1, RZ, 0xc0, !PT ;  /* 0x000000010c1a7812 */ /* 0x000fe400078ec0ff */
[----:B------:R-:W-:Y:S02]  /*0e30*/  @P4 LOP3.LUT R24, R24, 0x1, RZ, 0xc0, !PT ;  /* 0x0000000118184812 */ /* 0x000fe400078ec0ff */
[----:B------:R-:W-:Y:S01]  /*0e40*/  @P4 ISETP.NE.AND P5, PT, R23, 0x2, PT ;  /* 0x000000021700480c */ /* 0x000fe20003fa5270 */
[----:B------:R-:W-:Y:S01]  /*0e50*/  IMAD.IADD R11, R11, 0x1, R26 ;  /* 0x000000010b0b7824 */ /* 0x000fe200078e021a */
[----:B------:R-:W-:-:S02]  /*0e60*/  @P4 ISETP.NE.U32.AND P2, PT, R24, 0x1, PT ;  /* 0x000000011800480c */ /* 0x000fc40003f45070 */
[----:B------:R-:W-:Y:S02]  /*0e70*/  SHF.R.U32.HI R12, RZ, 0x5, R19 ;  /* 0x00000005ff0c7819 */ /* 0x000fe40000011613 */
[----:B------:R-:W-:Y:S02]  /*0e80*/  @P4 SEL R24, RZ, 0x8, P5 ;  /* 0x00000008ff184807 */ /* 0x000fe40002800000 */
[----:B------:R-:W-:Y:S02]  /*0e90*/  ISETP.NE.AND P5, PT, R11, 0x3, PT ;  /* 0x000000030b00780c */ /* 0x000fe40003fa5270 */
[----:B------:R-:W-:Y:S01]  /*0ea0*/  LOP3.LUT R23, R12, 0x1, RZ, 0xc0, !PT ;  /* 0x000000010c177812 */ /* 0x000fe200078ec0ff */
[----:B------:R-:W-:Y:S01]  /*0eb0*/  IMAD.MOV.U32 R12, RZ, RZ, 0x8 ;  /* 0x00000008ff0c7424 */ /* 0x000fe200078e00ff */
[----:B------:R-:W-:Y:S02]  /*0ec0*/  @P4 ISETP.NE.U32.AND.EX P2, PT, RZ, RZ, PT, P2 ;  /* 0x000000ffff00420c */ /* 0x000fe40003f45120 */
[----:B------:R-:W-:-:S02]  /*0ed0*/  IADD3 R23, PT, PT, R26, R10, R23 ;  /* 0x0000000a1a177210 */ /* 0x000fc40007ffe017 */
[----:B------:R-:W-:Y:S02]  /*0ee0*/  SHF.R.U32.HI R10, RZ, 0x6, R2 ;  /* 0x00000006ff0a7819 */ /* 0x000fe40000011602 */
[----:B------:R-:W-:Y:S02]  /*0ef0*/  @P4 SEL R12, R24, RZ, !P2 ;  /* 0x000000ff180c4207 */ /* 0x000fe40005000000 */
[----:B------:R-:W-:Y:S02]  /*0f00*/  LOP3.LUT R10, R10, 0x1, RZ, 0xc0, !PT ;  /* 0x000000010a0a7812 */ /* 0x000fe400078ec0ff */
[----:B------:R-:W-:Y:S02]  /*0f10*/  @P5 SHF.R.U64 R24, R4, 0x4, R5 ;  /* 0x0000000404185819 */ /* 0x000fe40000001205 */
[----:B------:R-:W-:Y:S01]  /*0f20*/  @P5 ISETP.NE.AND P2, PT, R11, 0x2, PT ;  /* 0x000000020b00580c */ /* 0x000fe20003f45270 */
[----:B------:R-:W-:Y:S01]  /*0f30*/  IMAD.IADD R11, R23, 0x1, R10 ;  /* 0x00000001170b7824 */ /* 0x000fe200078e020a */
[----:B------:R-:W-:-:S02]  /*0f40*/  @P5 LOP3.LUT R24, R24, 0x1, RZ, 0xc0, !PT ;  /* 0x0000000118185812 */ /* 0x000fc400078ec0ff */
[----:B------:R-:W-:Y:S02]  /*0f50*/  SHF.R.U32.HI R23, RZ, 0x6, R19 ;  /* 0x00000006ff177819 */ /* 0x000fe40000011613 */
[----:B------:R-:W-:Y:S02]  /*0f60*/  @P5 SEL R25, RZ, 0x10, P2 ;  /* 0x00000010ff195807 */ /* 0x000fe40001000000 */
[----:B------:R-:W-:Y:S02]  /*0f70*/  @P5 ISETP.NE.U32.AND P2, PT, R24, 0x1, PT ;  /* 0x000000011800580c */ /* 0x000fe40003f45070 */
[----:B------:R-:W-:Y:S02]  /*0f80*/  LOP3.LUT R23, R23, 0x1, RZ, 0xc0, !PT ;  /* 0x0000000117177812 */ /* 0x000fe400078ec0ff */
[----:B------:R-:W-:Y:S02]  /*0f90*/  SHF.R.U32.HI R24, RZ, 0x7, R2 ;  /* 0x00000007ff187819 */ /* 0x000fe40000011602 */
[----:B------:R-:W-:-:S02]  /*0fa0*/  ISETP.NE.AND P4, PT, R11, 0x3, PT ;  /* 0x000000030b00780c */ /* 0x000fc40003f85270 */
[----:B------:R-:W-:Y:S01]  /*0fb0*/  IADD3 R9, PT, PT, R10, R9, R23 ;  /* 0x000000090a097210 */ /* 0x000fe20007ffe017 */
[----:B------:R-:W-:Y:S01]  /*0fc0*/  IMAD.MOV.U32 R10, RZ, RZ, 0x10 ;  /* 0x00000010ff0a7424 */ /* 0x000fe200078e00ff */
[----:B------:R-:W-:Y:S02]  /*0fd0*/  @P5 ISETP.NE.U32.AND.EX P2, PT, RZ, RZ, PT, P2 ;  /* 0x000000ffff00520c */ /* 0x000fe40003f45120 */
[----:B------:R-:W-:Y:S02]  /*0fe0*/  LOP3.LUT R24, R24, 0x1, RZ, 0xc0, !PT ;  /* 0x0000000118187812 */ /* 0x000fe400078ec0ff */
[----:B------:R-:W-:Y:S02]  /*0ff0*/  @P5 SEL R10, R25, RZ, !P2 ;  /* 0x000000ff190a5207 */ /* 0x000fe40005000000 */
[----:B------:R-:W-:Y:S01]  /*1000*/  SEL R14, R14, RZ, !P1 ;  /* 0x000000ff0e0e7207 */ /* 0x000fe20004800000 */
[----:B------:R-:W-:Y:S02]  /*1010*/  IMAD.IADD R25, R9, 0x1, R24 ;  /* 0x0000000109197824 */ /* 0x000fe400078e0218 */
[----:B------:R-:W-:-:S02]  /*1020*/  @P4 SHF.R.U64 R23, R4, 0x5, R5 ;  /* 0x0000000504174819 */ /* 0x000fc40000001205 */
[----:B------:R-:W-:Y:S02]  /*1030*/  @P4 ISETP.NE.AND P2, PT, R11, 0x2, PT ;  /* 0x000000020b00480c */ /* 0x000fe40003f45270 */
[----:B------:R-:W-:Y:S02]  /*1040*/  ISETP.NE.AND P5, PT, R25, 0x3, PT ;  /* 0x000000031900780c */ /* 0x000fe40003fa5270 */
[----:B------:R-:W-:Y:S02]  /*1050*/  @P4 LOP3.LUT R9, R23, 0x1, RZ, 0xc0, !PT ;  /* 0x0000000117094812 */ /* 0x000fe400078ec0ff */
[----:B------:R-:W-:Y:S02]  /*1060*/  @P4 SEL R11, RZ, 0x20, P2 ;  /* 0x00000020ff0b4807 */ /* 0x000fe40001000000 */
[----:B------:R-:W-:Y:S01]  /*1070*/  @P4 ISETP.NE.U32.AND P2, PT, R9, 0x1, PT ;  /* 0x000000010900480c */ /* 0x000fe20003f45070 */
[----:B------:R-:W-:Y:S01]  /*1080*/  IMAD.MOV.U32 R9, RZ, RZ, 0x20 ;  /* 0x00000020ff097424 */ /* 0x000fe200078e00ff */
[----:B------:R-:W-:-:S02]  /*1090*/  SHF.R.U32.HI R23, RZ, 0x8, R6 ;  /* 0x00000008ff177819 */ /* 0x000fc40000011606 */
[----:B------:R-:W-:Y:S02]  /*10a0*/  @P4 ISETP.NE.U32.AND.EX P2, PT, RZ, RZ, PT, P2 ;  /* 0x000000ffff00420c */ /* 0x000fe40003f45120 */
[----:B------:R-:W-:Y:S02]  /*10b0*/  LOP3.LUT R23, R23, 0x1, RZ, 0xc0, !PT ;  /* 0x0000000117177812 */ /* 0x000fe400078ec0ff */
[----:B------:R-:W-:Y:S02]  /*10c0*/  @P5 SHF.R.U64 R26, R4, 0x6, R5 ;  /* 0x00000006041a5819 */ /* 0x000fe40000001205 */
[----:B------:R-:W-:Y:S02]  /*10d0*/  @P4 SEL R9, R11, RZ, !P2 ;  /* 0x000000ff0b094207 */ /* 0x000fe40005000000 */
[----:B------:R-:W-:Y:S02]  /*10e0*/  SHF.R.U32.HI R11, RZ, 0x7, R21 ;  /* 0x00000007ff0b7819 */ /* 0x000fe40000011615 */
[----:B------:R-:W-:-:S02]  /*10f0*/  @P5 LOP3.LUT R26, R26, 0x1, RZ, 0xc0, !PT ;  /* 0x000000011a1a5812 */ /* 0x000fc400078ec0ff */
[----:B------:R-:W-:Y:S02]  /*1100*/  LOP3.LUT R11, R11, 0x1, RZ, 0xc0, !PT ;  /* 0x000000010b0b7812 */ /* 0x000fe400078ec0ff */
[----:B------:R-:W-:Y:S02]  /*1110*/  @P5 ISETP.NE.U32.AND P2, PT, R26, 0x1, PT ;  /* 0x000000011a00580c */ /* 0x000fe40003f45070 */
[----:B------:R-:W-:Y:S02]  /*1120*/  @P5 ISETP.NE.AND P4, PT, R25, 0x2, PT ;  /* 0x000000021900580c */ /* 0x000fe40003f85270 */
[----:B------:R-:W-:Y:S01]  /*1130*/  IADD3 R22, PT, PT, R23, R11, R22 ;  /* 0x0000000b17167210 */ /* 0x000fe20007ffe016 */
[----:B------:R-:W-:Y:S01]  /*1140*/  IMAD.MOV.U32 R11, RZ, RZ, RZ ;  /* 0x000000ffff0b7224 */ /* 0x000fe200078e00ff */
[----:B------:R-:W-:Y:S02]  /*1150*/  @P5 ISETP.NE.U32.AND.EX P2, PT, RZ, RZ, PT, P2 ;  /* 0x000000ffff00520c */ /* 0x000fe40003f45120 */
[----:B------:R-:W-:-:S02]  /*1160*/  @P5 SEL R25, RZ, 0x40, P4 ;  /* 0x00000040ff195807 */ /* 0x000fc40002000000 */
[----:B------:R-:W-:Y:S01]  /*1170*/  @!P3 LOP3.LUT R11, R8, 0x1, RZ, 0xc0, !PT ;  /* 0x00000001080bb812 */ /* 0x000fe200078ec0ff */
[----:B------:R-:W-:Y:S01]  /*1180*/  IMAD.MOV.U32 R8, RZ, RZ, 0x40 ;  /* 0x00000040ff087424 */ /* 0x000fe200078e00ff */
[----:B------:R-:W-:Y:S02]  /*1190*/  @P5 SEL R8, R25, RZ, !P2 ;  /* 0x000000ff19085207 */ /* 0x000fe40005000000 */
[----:B------:R-:W-:Y:S02]  /*11a0*/  SHF.R.U32.HI R26, RZ, 0x8, R4 ;  /* 0x00000008ff1a7819 */ /* 0x000fe40000011604 */
[----:B------:R-:W-:Y:S02]  /*11b0*/  SHF.R.U32.HI R25, RZ, 0x7, R13 ;  /* 0x00000007ff197819 */ /* 0x000fe4000001160d */
[----:B------:R-:W-:Y:S02]  /*11c0*/  LOP3.LUT R26, R26, 0x1, RZ, 0xc0, !PT ;  /* 0x000000011a1a7812 */ /* 0x000fe400078ec0ff */
[----:B------:R-:W-:-:S04]  /*11d0*/  LOP3.LUT R25, R25, 0x1, RZ, 0xc0, !PT ;  /* 0x0000000119197812 */ /* 0x000fc800078ec0ff */
[----:B------:R-:W-:Y:S02]  /*11e0*/  IADD3 R25, PT, PT, R26, R22, R25 ;  /* 0x000000161a197210 */ /* 0x000fe40007ffe019 */
[----:B------:R-:W-:Y:S02]  /*11f0*/  SHF.R.U32.HI R22, RZ, 0x7, R19 ;  /* 0x00000007ff167819 */ /* 0x000fe40000011613 */
[----:B------:R-:W-:Y:S02]  /*1200*/  SHF.R.U32.HI R26, RZ, 0x8, R21 ;  /* 0x00000008ff1a7819 */ /* 0x000fe40000011615 */
[----:B------:R-:W-:Y:S02]  /*1210*/  LOP3.LUT R22, R22, 0x1, RZ, 0xc0, !PT ;  /* 0x0000000116167812 */ /* 0x000fe400078ec0ff */
[----:B------:R-:W-:Y:S02]  /*1220*/  LOP3.LUT R26, R26, 0x1, RZ, 0xc0, !PT ;  /* 0x000000011a1a7812 */ /* 0x000fe400078ec0ff */
[----:B------:R-:W-:-:S02]  /*1230*/  IADD3 R25, PT, PT, R24, R25, R22 ;  /* 0x0000001918197210 */ /* 0x000fc40007ffe016 */
[----:B------:R-:W-:-:S04]  /*1240*/  SHF.R.U32.HI R24, RZ, 0x8, R2 ;  /* 0x00000008ff187819 */ /* 0x000fc80000011602 */
[----:B------:R-:W-:-:S05]  /*1250*/  LOP3.LUT R24, R24, 0x1, RZ, 0xc0, !PT ;  /* 0x0000000118187812 */ /* 0x000fca00078ec0ff */
[----:B------:R-:W-:-:S05]  /*1260*/  IMAD.IADD R25, R25, 0x1, R24 ;  /* 0x0000000119197824 */ /* 0x000fca00078e0218 */
[----:B------:R-:W-:-:S13]  /*1270*/  ISETP.NE.AND P3, PT, R25, 0x3, PT ;  /* 0x000000031900780c */ /* 0x000fda0003f65270 */
[----:B------:R-:W-:Y:S02]  /*1280*/  @P3 SHF.R.U64 R22, R4, 0x7, R5 ;  /* 0x0000000704163819 */ /* 0x000fe40000001205 */
[----:B------:R-:W-:Y:S02]  /*1290*/  @P3 ISETP.NE.AND P4, PT, R25, 0x2, PT ;  /* 0x000000021900380c */ /* 0x000fe40003f85270 */
[----:B------:R-:W-:Y:S02]  /*12a0*/  @P3 LOP3.LUT R22, R22, 0x1, RZ, 0xc0, !PT ;  /* 0x0000000116163812 */ /* 0x000fe400078ec0ff */
[----:B------:R-:W-:Y:S02]  /*12b0*/  @P3 SEL R25, RZ, 0x80, P4 ;  /* 0x00000080ff193807 */ /* 0x000fe40002000000 */
[----:B------:R-:W-:Y:S02]  /*12c0*/  @P3 ISETP.NE.U32.AND P2, PT, R22, 0x1, PT ;  /* 0x000000011600380c */ /* 0x000fe40003f45070 */
[----:B------:R-:W-:-:S02]  /*12d0*/  SHF.R.U32.HI R22, RZ, 0x9, R6 ;  /* 0x00000009ff167819 */ /* 0x000fc40000011606 */
[----:B------:R-:W-:Y:S02]  /*12e0*/  @P3 ISETP.NE.U32.AND.EX P2, PT, RZ, RZ, PT, P2 ;  /* 0x000000ffff00320c */ /* 0x000fe40003f45120 */
[----:B------:R-:W-:Y:S02]  /*12f0*/  LOP3.LUT R22, R22, 0x1, RZ, 0xc0, !PT ;  /* 0x0000000116167812 */ /* 0x000fe400078ec0ff */
[----:B------:R-:W-:Y:S02]  /*1300*/  @P3 SEL R17, R25, RZ, !P2 ;  /* 0x000000ff19113207 */ /* 0x000fe40005000000 */
[----:B------:R-:W-:Y:S02]  /*1310*/  IADD3 R23, PT, PT, R22, R26, R23 ;  /* 0x0000001a16177210 */ /* 0x000fe40007ffe017 */
[----:B------:R-:W-:Y:S02]  /*1320*/  SHF.R.U32.HI R26, RZ, 0x9, R4 ;  /* 0x00000009ff1a7819 */ /* 0x000fe40000011604 */
[----:B------:R-:W-:-:S02]  /*1330*/  SHF.R.U32.HI R25, RZ, 0x8, R13 ;  /* 0x00000008ff197819 */ /* 0x000fc4000001160d */
[----:B------:R-:W-:Y:S02]  /*1340*/  LOP3.LUT R27, R26, 0x1, RZ, 0xc0, !PT ;  /* 0x000000011a1b7812 */ /* 0x000fe400078ec0ff */
[----:B------:R-:W-:Y:S02]  /*1350*/  LOP3.LUT R26, R25, 0x1, RZ, 0xc0, !PT ;  /* 0x00000001191a7812 */ /* 0x000fe400078ec0ff */
[----:B------:R-:W-:Y:S02]  /*1360*/  SHF.R.U32.HI R25, RZ, 0x8, R19 ;  /* 0x00000008ff197819 */ /* 0x000fe40000011613 */
[----:B------:R-:W-:Y:S01]  /*1370*/  IADD3 R23, PT, PT, R27, R23, R26 ;  /* 0x000000171b177210 */ /* 0x000fe20007ffe01a */
[----:B------:R-:W-:Y:S01]  /*1380*/  IMAD.MOV.U32 R27, RZ, RZ, 0x1 ;  /* 0x00000001ff1b7424 */ /* 0x000fe200078e00ff */
[----:B------:R-:W-:Y:S02]  /*1390*/  LOP3.LUT R25, R25, 0x1, RZ, 0xc0, !PT ;  /* 0x0000000119197812 */ /* 0x000fe400078ec0ff */
[----:B------:R-:W-:-:S02]  /*13a0*/  ISETP.NE.AND P4, PT, R16, 0x3, PT ;  /* 0x000000031000780c */ /* 0x000fc40003f85270 */
[----:B------:R-:W-:Y:S02]  /*13b0*/  IADD3 R25, PT, PT, R24, R23, R25 ;  /* 0x0000001718197210 */ /* 0x000fe40007ffe019 */
[----:B------:R-:W-:Y:S02]  /*13c0*/  SHF.R.U32.HI R24, RZ, 0x9, R2 ;  /* 0x00000009ff187819 */ /* 0x000fe40000011602 */
[----:B------:R-:W-:Y:S02]  /*13d0*/  SHF.R.U32.HI R23, RZ, 0xa, R6 ;  /* 0x0000000aff177819 */ /* 0x000fe40000011606 */
[----:B------:R-:W-:Y:S02]  /*13e0*/  LOP3.LUT R24, R24, 0x1, RZ, 0xc0, !PT ;  /* 0x0000000118187812 */ /* 0x000fe400078ec0ff */
[----:B------:R-:W-:Y:S02]  /*13f0*/  LOP3.LUT R23, R23, 0x1, RZ, 0xc0, !PT ;  /* 0x0000000117177812 */ /* 0x000fe400078ec0ff */
[----:B------:R-:W-:Y:S01]  /*1400*/  SHF.R.U32.HI R26, RZ, 0xa, R4 ;  /* 0x0000000aff1a7819 */ /* 0x000fe20000011604 */
[----:B------:R-:W-:Y:S01]  /*1410*/  IMAD.IADD R25, R25, 0x1, R24 ;  /* 0x0000000119197824 */ /* 0x000fe200078e0218 */
[----:B------:R-:W-:-:S02]  /*1420*/  @P4 ISETP.NE.AND P2, PT, R16, 0x2, PT ;  /* 0x000000021000480c */ /* 0x000fc40003f45270 */
[----:B------:R-:W-:Y:S02]  /*1430*/  @P4 LOP3.LUT R16, R4, 0x1, RZ, 0xc0, !PT ;  /* 0x0000000104104812 */ /* 0x000fe400078ec0ff */
[----:B------:R-:W-:Y:S02]  /*1440*/  ISETP.NE.AND P3, PT, R25, 0x3, PT ;  /* 0x000000031900780c */ /* 0x000fe40003f65270 */
[----:B------:R-:W-:Y:S02]  /*1450*/  @P4 ISETP.EQ.U32.AND P5, PT, R16, 0x1, PT ;  /* 0x000000011000480c */ /* 0x000fe40003fa2070 */
[----:B------:R-:W-:Y:S02]  /*1460*/  LOP3.LUT R26, R26, 0x1, RZ, 0xc0, !PT ;  /* 0x000000011a1a7812 */ /* 0x000fe400078ec0ff */
[----:B------:R-:W-:-:S04]  /*1470*/  @P4 ISETP.EQ.U32.AND.EX P2, PT, RZ, RZ, !P2, P5 ;  /* 0x000000ffff00420c */ /* 0x000fc80005742150 */
[----:B------:R-:W-:-:S03]  /*1480*/  @P4 SEL R27, RZ, 0x1, !P2 ;  /* 0x00000001ff1b4807 */ /* 0x000fc60005000000 */
[----:B------:R-:W-:Y:S02]  /*1490*/  @P3 SHF.R.U64 R16, R4, 0x8, R5 ;  /* 0x0000000804103819 */ /* 0x000fe40000001205 */
[----:B------:R-:W-:Y:S02]  /*14a0*/  @P3 ISETP.NE.AND P4, PT, R25, 0x2, PT ;  /* 0x000000021900380c */ /* 0x000fe40003f85270 */
[----:B------:R-:W-:Y:S02]  /*14b0*/  @P3 LOP3.LUT R16, R16, 0x1, RZ, 0xc0, !PT ;  /* 0x0000000110103812 */ /* 0x000fe400078ec0ff */
[----:B------:R-:W-:Y:S02]  /*14c0*/  @P3 SEL R25, RZ, 0x100, P4 ;  /* 0x00000100ff193807 */ /* 0x000fe40002000000 */
[----:B------:R-:W-:Y:S02]  /*14d0*/  @P3 ISETP.NE.U32.AND P2, PT, R16, 0x1, PT ;  /* 0x000000011000380c */ /* 0x000fe40003f45070 */
[----:B------:R-:W-:-:S02]  /*14e0*/  SHF.R.U32.HI R16, RZ, 0x9, R21 ;  /* 0x00000009ff107819 */ /* 0x000fc40000011615 */
[----:B------:R-:W-:Y:S02]  /*14f0*/  @P3 ISETP.NE.U32.AND.EX P2, PT, RZ, RZ, PT, P2 ;  /* 0x000000ffff00320c */ /* 0x000fe40003f45120 */
[----:B------:R-:W-:-:S04]  /*1500*/  LOP3.LUT R16, R16, 0x1, RZ, 0xc0, !PT ;  /* 0x0000000110107812 */ /* 0x000fc800078ec0ff */
[----:B------:R-:W-:Y:S02]  /*1510*/  IADD3 R22, PT, PT, R23, R16, R22 ;  /* 0x0000001017167210 */ /* 0x000fe40007ffe016 */
[----:B------:R-:W-:Y:S01]  /*1520*/  LOP3.LUT R16, R18, R27, RZ, 0xfc, !PT ;  /* 0x0000001b12107212 */ /* 0x000fe200078efcff */
[----:B------:R-:W-:Y:S01]  /*1530*/  IMAD.MOV.U32 R18, RZ, RZ, 0x100 ;  /* 0x00000100ff127424 */ /* 0x000fe200078e00ff */
[----:B------:R-:W-:Y:S02]  /*1540*/  @P3 SEL R18, R25, RZ, !P2 ;  /* 0x000000ff19123207 */ /* 0x000fe40005000000 */
[----:B------:R-:W-:Y:S02]  /*1550*/  SHF.R.U32.HI R25, RZ, 0x9, R13 ;  /* 0x00000009ff197819 */ /* 0x000fe4000001160d */
[----:B------:R-:W-:Y:S01]  /*1560*/  LOP3.LUT R15, R15, R16, RZ, 0xfc, !PT ;  /* 0x000000100f0f7212 */ /* 0x000fe200078efcff */
[----:B------:R-:W-:Y:S01]  /*1570*/  IMAD.MOV.U32 R16, RZ, RZ, 0x200 ;  /* 0x00000200ff107424 */ /* 0x000fe200078e00ff */
        /* <DEDUP_REMOVED lines=26> */
[----:B------:R-:W-:Y:S02]  /*1720*/  IADD3 R23, PT, PT, R27, R23, R26 ;  /* 0x000000171b177210 */ /* 0x000fe40007ffe01a */
[----:B------:R-:W-:Y:S02]  /*1730*/  LOP3.LUT R25, R25, 0x1, RZ, 0xc0, !PT ;  /* 0x0000000119197812 */ /* 0x000fe400078ec0ff */
[----:B------:R-:W-:-:S02]  /*1740*/  SHF.R.U32.HI R26, RZ, 0xb, R21 ;  /* 0x0000000bff1a7819 */ /* 0x000fc40000011615 */
[----:B------:R-:W-:Y:S02]  /*1750*/  IADD3 R25, PT, PT, R24, R23, R25 ;  /* 0x0000001718197210 */ /* 0x000fe40007ffe019 */
[----:B------:R-:W-:Y:S02]  /*1760*/  SHF.R.U32.HI R24, RZ, 0xb, R2 ;  /* 0x0000000bff187819 */ /* 0x000fe40000011602 */
[----:B------:R-:W-:Y:S02]  /*1770*/  LOP3.LUT R26, R26, 0x1, RZ, 0xc0, !PT ;  /* 0x000000011a1a7812 */ /* 0x000fe400078ec0ff */
[----:B------:R-:W-:-:S05]  /*1780*/  LOP3.LUT R24, R24, 0x1, RZ, 0xc0, !PT ;  /* 0x0000000118187812 */ /* 0x000fca00078ec0ff */
[----:B------:R-:W-:-:S05]  /*1790*/  IMAD.IADD R25, R25, 0x1, R24 ;  /* 0x0000000119197824 */ /* 0x000fca00078e0218 */
[----:B------:R-:W-:-:S13]  /*17a0*/  ISETP.NE.AND P3, PT, R25, 0x3, PT ;  /* 0x000000031900780c */ /* 0x000fda0003f65270 */
[----:B------:R-:W-:Y:S02]  /*17b0*/  @P3 SHF.R.U64 R23, R4, 0xa, R5 ;  /* 0x0000000a04173819 */ /* 0x000fe40000001205 */
[----:B------:R-:W-:Y:S02]  /*17c0*/  @P3 ISETP.NE.AND P4, PT, R25, 0x2, PT ;  /* 0x000000021900380c */ /* 0x000fe40003f85270 */
[----:B------:R-:W-:Y:S02]  /*17d0*/  @P3 LOP3.LUT R23, R23, 0x1, RZ, 0xc0, !PT ;  /* 0x0000000117173812 */ /* 0x000fe400078ec0ff */
[----:B------:R-:W-:Y:S01]  /*17e0*/  LOP3.LUT R25, R12, R15, RZ, 0xfc, !PT ;  /* 0x0000000f0c197212 */ /* 0x000fe200078efcff */
[----:B------:R-:W-:Y:S01]  /*17f0*/  IMAD.MOV.U32 R15, RZ, RZ, 0x400 ;  /* 0x00000400ff0f7424 */ /* 0x000fe200078e00ff */
[----:B------:R-:W-:Y:S02]  /*1800*/  @P3 ISETP.NE.U32.AND P2, PT, R23, 0x1, PT ;  /* 0x000000011700380c */ /* 0x000fe40003f45070 */
[----:B------:R-:W-:-:S02]  /*1810*/  SHF.R.U32.HI R23, RZ, 0xc, R6 ;  /* 0x0000000cff177819 */ /* 0x000fc40000011606 */
[----:B------:R-:W-:Y:S02]  /*1820*/  @P3 ISETP.NE.U32.AND.EX P2, PT, RZ, RZ, PT, P2 ;  /* 0x000000ffff00320c */ /* 0x000fe40003f45120 */
[----:B------:R-:W-:Y:S02]  /*1830*/  @P3 SEL R12, RZ, 0x400, P4 ;  /* 0x00000400ff0c3807 */ /* 0x000fe40002000000 */
[----:B------:R-:W-:Y:S02]  /*1840*/  LOP3.LUT R23, R23, 0x1, RZ, 0xc0, !PT ;  /* 0x0000000117177812 */ /* 0x000fe400078ec0ff */
[----:B------:R-:W-:Y:S02]  /*1850*/  @P3 SEL R15, R12, RZ, !P2 ;  /* 0x000000ff0c0f3207 */ /* 0x000fe40005000000 */
[----:B------:R-:W-:Y:S02]  /*1860*/  IADD3 R22, PT, PT, R23, R26, R22 ;  /* 0x0000001a17167210 */ /* 0x000fe40007ffe016 */
[----:B------:R-:W-:-:S02]  /*1870*/  SHF.R.U32.HI R12, RZ, 0xb, R13 ;  /* 0x0000000bff0c7819 */ /* 0x000fc4000001160d */
[----:B------:R-:W-:Y:S02]  /*1880*/  SHF.R.U32.HI R26, RZ, 0xc, R4 ;  /* 0x0000000cff1a7819 */ /* 0x000fe40000011604 */
[----:B------:R-:W-:Y:S02]  /*1890*/  LOP3.LUT R27, R12, 0x1, RZ, 0xc0, !PT ;  /* 0x000000010c1b7812 */ /* 0x000fe400078ec0ff */
[----:B------:R-:W-:Y:S02]  /*18a0*/  LOP3.LUT R26, R26, 0x1, RZ, 0xc0, !PT ;  /* 0x000000011a1a7812 */ /* 0x000fe400078ec0ff */
[----:B------:R-:W-:Y:S02]  /*18b0*/  SHF.R.U32.HI R12, RZ, 0xb, R19 ;  /* 0x0000000bff0c7819 */ /* 0x000fe40000011613 */
[----:B------:R-:W-:Y:S02]  /*18c0*/  IADD3 R27, PT, PT, R26, R22, R27 ;  /* 0x000000161a1b7210 */ /* 0x000fe40007ffe01b */
[----:B------:R-:W-:-:S02]  /*18d0*/  LOP3.LUT R12, R12, 0x1, RZ, 0xc0, !PT ;  /* 0x000000010c0c7812 */ /* 0x000fc400078ec0ff */
[----:B------:R-:W-:Y:S02]  /*18e0*/  SHF.R.U32.HI R26, RZ, 0xc, R21 ;  /* 0x0000000cff1a7819 */ /* 0x000fe40000011615 */
[----:B------:R-:W-:Y:S02]  /*18f0*/  IADD3 R27, PT, PT, R24, R27, R12 ;  /* 0x0000001b181b7210 */ /* 0x000fe40007ffe00c */
[----:B------:R-:W-:Y:S02]  /*1900*/  SHF.R.U32.HI R24, RZ, 0xc, R2 ;  /* 0x0000000cff187819 */ /* 0x000fe40000011602 */
[----:B------:R-:W-:Y:S02]  /*1910*/  LOP3.LUT R26, R26, 0x1, RZ, 0xc0, !PT ;  /* 0x000000011a1a7812 */ /* 0x000fe400078ec0ff */
[----:B------:R-:W-:Y:S02]  /*1920*/  LOP3.LUT R24, R24, 0x1, RZ, 0xc0, !PT ;  /* 0x0000000118187812 */ /* 0x000fe400078ec0ff */
[----:B------:R-:W-:-:S03]  /*1930*/  LOP3.LUT R10, R10, R25, RZ, 0xfc, !PT ;  /* 0x000000190a0a7212 */ /* 0x000fc600078efcff */
[----:B------:R-:W-:Y:S01]  /*1940*/  IMAD.IADD R12, R27, 0x1, R24 ;  /* 0x000000011b0c7824 */ /* 0x000fe200078e0218 */
[----:B------:R-:W-:Y:S01]  /*1950*/  LOP3.LUT R9, R9, R10, RZ, 0xfc, !PT ;  /* 0x0000000a09097212 */ /* 0x000fe200078efcff */
[----:B------:R-:W-:-:S03]  /*1960*/  IMAD.MOV.U32 R10, RZ, RZ, 0x1000 ;  /* 0x00001000ff0a7424 */ /* 0x000fc600078e00ff */
[----:B------:R-:W-:Y:S02]  /*1970*/  ISETP.NE.AND P3, PT, R12, 0x3, PT ;  /* 0x000000030c00780c */ /* 0x000fe40003f65270 */
[----:B------:R-:W-:Y:S01]  /*1980*/  LOP3.LUT R8, R8, R9, RZ, 0xfc, !PT ;  /* 0x0000000908087212 */ /* 0x000fe200078efcff */
[----:B------:R-:W-:-:S03]  /*1990*/  IMAD.MOV.U32 R9, RZ, RZ, 0x2000 ;  /* 0x00002000ff097424 */ /* 0x000fc600078e00ff */
[----:B------:R-:W-:Y:S01]  /*19a0*/  LOP3.LUT R17, R17, R8, RZ, 0xfc, !PT ;  /* 0x0000000811117212 */ /* 0x000fe200078efcff */
[----:B------:R-:W-:-:S06]  /*19b0*/  IMAD.MOV.U32 R8, RZ, RZ, 0x4000 ;  /* 0x00004000ff087424 */ /* 0x000fcc00078e00ff */
[----:B------:R-:W-:Y:S02]  /*19c0*/  @P3 SHF.R.U64 R22, R4, 0xb, R5 ;  /* 0x0000000b04163819 */ /* 0x000fe40000001205 */
[----:B------:R-:W-:Y:S01]  /*19d0*/  @P3 ISETP.NE.AND P4, PT, R12, 0x2, PT ;  /* 0x000000020c00380c */ /* 0x000fe20003f85270 */
[----:B------:R-:W-:Y:S01]  /*19e0*/  IMAD.MOV.U32 R12, RZ, RZ, 0x800 ;  /* 0x00000800ff0c7424 */ /* 0x000fe200078e00ff */
        /* <DEDUP_REMOVED lines=102> */
[----:B------:R-:W-:Y:S02]  /*2050*/  LOP3.LUT R22, R22, 0x1, RZ, 0xc0, !PT ;  /* 0x0000000116167812 */ /* 0x000fe400078ec0ff */
[----:B------:R-:W-:Y:S02]  /*2060*/  @P3 SEL R18, RZ, 0x8000, P4 ;  /* 0x00008000ff123807 */ /* 0x000fe40002000000 */
[----:B------:R-:W-:Y:S02]  /*2070*/  IADD3 R23, PT, PT, R22, R26, R23 ;  /* 0x0000001a16177210 */ /* 0x000fe40007ffe017 */
[----:B------:R-:W-:Y:S02]  /*2080*/  @P3 SEL R17, R18, RZ, !P2 ;  /* 0x000000ff12113207 */ /* 0x000fe40005000000 */
[----:B------:R-:W-:-:S02]  /*2090*/  SHF.R.U32.HI R26, RZ, 0x11, R4 ;  /* 0x00000011ff1a7819 */ /* 0x000fc40000011604 */
[----:B------:R-:W-:Y:S02]  /*20a0*/  SHF.R.U32.HI R18, RZ, 0x10, R13 ;  /* 0x00000010ff127819 */ /* 0x000fe4000001160d */
[----:B------:R-:W-:Y:S02]  /*20b0*/  LOP3.LUT R26, R26, 0x1, RZ, 0xc0, !PT ;  /* 0x000000011a1a7812 */ /* 0x000fe400078ec0ff */
[----:B------:R-:W-:-:S04]  /*20c0*/  LOP3.LUT R18, R18, 0x1, RZ, 0xc0, !PT ;  /* 0x0000000112127812 */ /* 0x000fc800078ec0ff */
[----:B------:R-:W-:Y:S02]  /*20d0*/  IADD3 R23, PT, PT, R26, R23, R18 ;  /* 0x000000171a177210 */ /* 0x000fe40007ffe012 */
[----:B------:R-:W-:-:S04]  /*20e0*/  SHF.R.U32.HI R18, RZ, 0x10, R19 ;  /* 0x00000010ff127819 */ /* 0x000fc80000011613 */
[----:B------:R-:W-:-:S04]  /*20f0*/  LOP3.LUT R18, R18, 0x1, RZ, 0xc0, !PT ;  /* 0x0000000112127812 */ /* 0x000fc800078ec0ff */
[----:B------:R-:W-:Y:S02]  /*2100*/  IADD3 R23, PT, PT, R24, R23, R18 ;  /* 0x0000001718177210 */ /* 0x000fe40007ffe012 */
[----:B------:R-:W-:Y:S02]  /*2110*/  SHF.R.U32.HI R18, RZ, 0x11, R2 ;  /* 0x00000011ff127819 */ /* 0x000fe40000011602 */
[----:B------:R-:W-:Y:S02]  /*2120*/  SHF.R.U32.HI R24, RZ, 0x11, R21 ;  /* 0x00000011ff187819 */ /* 0x000fe40000011615 */
[----:B------:R-:W-:Y:S02]  /*2130*/  LOP3.LUT R18, R18, 0x1, RZ, 0xc0, !PT ;  /* 0x0000000112127812 */ /* 0x000fe400078ec0ff */
[----:B------:R-:W-:-:S03]  /*2140*/  LOP3.LUT R24, R24, 0x1, RZ, 0xc0, !PT ;  /* 0x0000000118187812 */ /* 0x000fc600078ec0ff */
[----:B------:R-:W-:-:S05]  /*2150*/  IMAD.IADD R26, R23, 0x1, R18 ;  /* 0x00000001171a7824 */ /* 0x000fca00078e0212 */
[----:B------:R-:W-:-:S13]  /*2160*/  ISETP.NE.AND P3, PT, R26, 0x3, PT ;  /* 0x000000031a00780c */ /* 0x000fda0003f65270 */
[----:B------:R-:W-:Y:S02]  /*2170*/  @P3 SHF.R.U64 R23, R4, 0x10, R5 ;  /* 0x0000001004173819 */ /* 0x000fe40000001205 */
[----:B------:R-:W-:Y:S02]  /*2180*/  @P3 ISETP.NE.AND P4, PT, R26, 0x2, PT ;  /* 0x000000021a00380c */ /* 0x000fe40003f85270 */
[----:B------:R-:W-:Y:S02]  /*2190*/  @P3 LOP3.LUT R23, R23, 0x1, RZ, 0xc0, !PT ;  /* 0x0000000117173812 */ /* 0x000fe400078ec0ff */
[----:B------:R-:W-:Y:S02]  /*21a0*/  SHF.R.U32.HI R26, RZ, 0x12, R4 ;  /* 0x00000012ff1a7819 */ /* 0x000fe40000011604 */
[----:B------:R-:W-:Y:S02]  /*21b0*/  @P3 ISETP.NE.U32.AND P2, PT, R23, 0x1, PT ;  /* 0x000000011700380c */ /* 0x000fe40003f45070 */
[----:B------:R-:W-:-:S02]  /*21c0*/  SHF.R.U32.HI R23, RZ, 0x12, R6 ;  /* 0x00000012ff177819 */ /* 0x000fc40000011606 */
[----:B------:R-:W-:Y:S02]  /*21d0*/  @P3 ISETP.NE.U32.AND.EX P2, PT, RZ, RZ, PT, P2 ;  /* 0x000000ffff00320c */ /* 0x000fe40003f45120 */
[----:B------:R-:W-:Y:S02]  /*21e0*/  LOP3.LUT R23, R23, 0x1, RZ, 0xc0, !PT ;  /* 0x0000000117177812 */ /* 0x000fe400078ec0ff */
[----:B------:R-:W-:Y:S02]  /*21f0*/  LOP3.LUT R26, R26, 0x1, RZ, 0xc0, !PT ;  /* 0x000000011a1a7812 */ /* 0x000fe400078ec0ff */
[----:B------:R-:W-:Y:S02]  /*2200*/  IADD3 R24, PT, PT, R23, R24, R22 ;  /* 0x0000001817187210 */ /* 0x000fe40007ffe016 */
[----:B------:R-:W-:Y:S01]  /*2210*/  LOP3.LUT R22, R16, R25, RZ, 0xfc, !PT ;  /* 0x0000001910167212 */ /* 0x000fe200078efcff */
[----:B------:R-:W-:Y:S01]  /*2220*/  IMAD.MOV.U32 R16, RZ, RZ, 0x10000 ;  /* 0x00010000ff107424 */ /* 0x000fe200078e00ff */
[----:B------:R-:W-:-:S04]  /*2230*/  @P3 SEL R25, RZ, 0x10000, P4 ;  /* 0x00010000ff193807 */ /* 0x000fc80002000000 */
[----:B------:R-:W-:Y:S02]  /*2240*/  @P3 SEL R16, R25, RZ, !P2 ;  /* 0x000000ff19103207 */ /* 0x000fe40005000000 */
[----:B------:R-:W-:-:S04]  /*2250*/  SHF.R.U32.HI R25, RZ, 0x11, R13 ;  /* 0x00000011ff197819 */ /* 0x000fc8000001160d */
        /* <DEDUP_REMOVED lines=26> */
[----:B------:R-:W-:Y:S02]  /*2400*/  LOP3.LUT R22, R22, 0x1, RZ, 0xc0, !PT ;  /* 0x0000000116167812 */ /* 0x000fe400078ec0ff */
[----:B------:R-:W-:Y:S01]  /*2410*/  LOP3.LUT R25, R12, R25, RZ, 0xfc, !PT ;  /* 0x000000190c197212 */ /* 0x000fe200078efcff */
[----:B------:R-:W-:Y:S01]  /*2420*/  IMAD.MOV.U32 R12, RZ, RZ, 0x40000 ;  /* 0x00040000ff0c7424 */ /* 0x000fe200078e00ff */
[----:B------:R-:W-:Y:S02]  /*2430*/  IADD3 R23, PT, PT, R26, R23, R22 ;  /* 0x000000171a177210 */ /* 0x000fe40007ffe016 */
[----:B------:R-:W-:-:S02]  /*2440*/  SHF.R.U32.HI R22, RZ, 0x12, R19 ;  /* 0x00000012ff167819 */ /* 0x000fc40000011613 */
[----:B------:R-:W-:Y:S02]  /*2450*/  SHF.R.U32.HI R26, RZ, 0x13, R21 ;  /* 0x00000013ff1a7819 */ /* 0x000fe40000011615 */
[----:B------:R-:W-:Y:S02]  /*2460*/  LOP3.LUT R22, R22, 0x1, RZ, 0xc0, !PT ;  /* 0x0000000116167812 */ /* 0x000fe400078ec0ff */
[----:B------:R-:W-:Y:S02]  /*2470*/  LOP3.LUT R26, R26, 0x1, RZ, 0xc0, !PT ;  /* 0x000000011a1a7812 */ /* 0x000fe400078ec0ff */
[----:B------:R-:W-:Y:S02]  /*2480*/  IADD3 R23, PT, PT, R24, R23, R22 ;  /* 0x0000001718177210 */ /* 0x000fe40007ffe016 */
        /* <DEDUP_REMOVED lines=99> */
[----:B------:R-:W-:Y:S02]  /*2ac0*/  LOP3.LUT R17, R17, R24, RZ, 0xfc, !PT ;  /* 0x0000001811117212 */ /* 0x000fe400078efcff */
[----:B------:R-:W-:Y:S02]  /*2ad0*/  IADD3 R23, PT, PT, R22, R23, R25 ;  /* 0x0000001716177210 */ /* 0x000fe40007ffe019 */
[----:B------:R-:W-:Y:S02]  /*2ae0*/  SHF.R.U32.HI R22, RZ, 0x17, R2 ;  /* 0x00000017ff167819 */ /* 0x000fe40000011602 */
[----:B------:R-:W-:Y:S02]  /*2af0*/  SHF.R.U32.HI R25, RZ, 0x17, R21 ;  /* 0x00000017ff197819 */ /* 0x000fe40000011615 */
[----:B------:R-:W-:Y:S02]  /*2b00*/  LOP3.LUT R22, R22, 0x1, RZ, 0xc0, !PT ;  /* 0x0000000116167812 */ /* 0x000fe400078ec0ff */
[----:B------:R-:W-:-:S02]  /*2b10*/  LOP3.LUT R25, R25, 0x1, RZ, 0xc0, !PT ;  /* 0x0000000119197812 */ /* 0x000fc400078ec0ff */
[----:B------:R-:W-:Y:S01]  /*2b20*/  LOP3.LUT R16, R16, R17, RZ, 0xfc, !PT ;  /* 0x0000001110107212 */ /* 0x000fe200078efcff */
[----:B------:R-:W-:Y:S02]  /*2b30*/  IMAD.IADD R26, R23, 0x1, R22 ;  /* 0x00000001171a7824 */ /* 0x000fe400078e0216 */
[----:B------:R-:W-:-:S03]  /*2b40*/  IMAD.MOV.U32 R17, RZ, RZ, 0x800000 ;  /* 0x00800000ff117424 */ /* 0x000fc600078e00ff */
        /* <DEDUP_REMOVED lines=9> */
[----:B------:R-:W-:Y:S02]  /*2be0*/  SHF.R.U32.HI R26, RZ, 0x18, R4 ;  /* 0x00000018ff1a7819 */ /* 0x000fe40000011604 */
[----:B------:R-:W-:Y:S01]  /*2bf0*/  IADD3 R25, PT, PT, R23, R25, R18 ;  /* 0x0000001917197210 */ /* 0x000fe20007ffe012 */
[----:B------:R-:W-:Y:S01]  /*2c00*/  IMAD.MOV.U32 R18, RZ, RZ, 0x400000 ;  /* 0x00400000ff127424 */ /* 0x000fe200078e00ff */
[----:B------:R-:W-:Y:S02]  /*2c10*/  @P3 SEL R18, R24, RZ, !P2 ;  /* 0x000000ff18123207 */ /* 0x000fe40005000000 */
        /* <DEDUP_REMOVED lines=59> */
[----:B------:R-:W-:Y:S02]  /*2fd0*/  LOP3.LUT R25, R12, R25, RZ, 0xfc, !PT ;  /* 0x000000190c197212 */ /* 0x000fe400078efcff */
[----:B------:R-:W-:Y:S02]  /*2fe0*/  LOP3.LUT R24, R24, 0x1, RZ, 0xc0, !PT ;  /* 0x0000000118187812 */ /* 0x000fe400078ec0ff */
[----:B------:R-:W-:-:S03]  /*2ff0*/  LOP3.LUT R26, R26, 0x1, RZ, 0xc0, !PT ;  /* 0x000000011a1a7812 */ /* 0x000fc600078ec0ff */
[----:B------:R-:W-:-:S05]  /*3000*/  IMAD.IADD R16, R27, 0x1, R24 ;  /* 0x000000011b107824 */ /* 0x000fca00078e0218 */
[----:B------:R-:W-:-:S13]  /*3010*/  ISETP.NE.AND P3, PT, R16, 0x3, PT ;  /* 0x000000031000780c */ /* 0x000fda0003f65270 */
        /* <DEDUP_REMOVED lines=26> */
[----:B------:R-:W-:Y:S01]  /*31c0*/  @P3 ISETP.NE.AND P4, PT, R12, 0x2, PT ;  /* 0x000000020c00380c */ /* 0x000fe20003f85270 */
[----:B------:R-:W-:Y:S01]  /*31d0*/  IMAD.MOV.U32 R12, RZ, RZ, 0x4000000 ;  /* 0x04000000ff0c7424 */ /* 0x000fe200078e00ff */
[----:B------:R-:W-:-:S04]  /*31e0*/  @P3 LOP3.LUT R23, R23, 0x1, RZ, 0xc0, !PT ;  /* 0x0000000117173812 */ /* 0x000fc800078ec0ff */
[----:B------:R-:W-:Y:S02]  /*31f0*/  @P3 ISETP.NE.U32.AND P2, PT, R23, 0x1, PT ;  /* 0x000000011700380c */ /* 0x000fe40003f45070 */
[----:B------:R-:W-:Y:S02]  /*3200*/  SHF.R.U32.HI R23, RZ, 0x1c, R6 ;  /* 0x0000001cff177819 */ /* 0x000fe40000011606 */
[----:B------:R-:W-:Y:S02]  /*3210*/  @P3 ISETP.NE.U32.AND.EX P2, PT, RZ, RZ, PT, P2 ;  /* 0x000000ffff00320c */ /* 0x000fe40003f45120 */
[----:B------:R-:W-:-:S04]  /*3220*/  LOP3.LUT R23, R23, 0x1, RZ, 0xc0, !PT ;  /* 0x0000000117177812 */ /* 0x000fc800078ec0ff */
[----:B------:R-:W-:Y:S02]  /*3230*/  IADD3 R26, PT, PT, R23, R26, R22 ;  /* 0x0000001a171a7210 */ /* 0x000fe40007ffe016 */
[----:B------:R-:W-:Y:S02]  /*3240*/  LOP3.LUT R22, R10, R25, RZ, 0xfc, !PT ;  /* 0x000000190a167212 */ /* 0x000fe400078efcff */
[----:B------:R-:W-:Y:S02]  /*3250*/  @P3 SEL R10, RZ, 0x4000000, P4 ;  /* 0x04000000ff0a3807 */ /* 0x000fe40002000000 */
[----:B------:R-:W-:Y:S02]  /*3260*/  SHF.R.U32.HI R25, RZ, 0x1c, R4 ;  /* 0x0000001cff197819 */ /* 0x000fe40000011604 */
[----:B------:R-:W-:Y:S02]  /*3270*/  @P3 SEL R12, R10, RZ, !P2 ;  /* 0x000000ff0a0c3207 */ /* 0x000fe40005000000 */
[----:B------:R-:W-:-:S02]  /*3280*/  SHF.R.U32.HI R10, RZ, 0x1b, R13 ;  /* 0x0000001bff0a7819 */ /* 0x000fc4000001160d */
[----:B------:R-:W-:Y:S02]  /*3290*/  LOP3.LUT R27, R25, 0x1, RZ, 0xc0, !PT ;  /* 0x00000001191b7812 */ /* 0x000fe400078ec0ff */
[----:B------:R-:W-:Y:S02]  /*32a0*/  LOP3.LUT R25, R10, 0x1, RZ, 0xc0, !PT ;  /* 0x000000010a197812 */ /* 0x000fe400078ec0ff */
[----:B------:R-:W-:Y:S02]  /*32b0*/  SHF.R.U32.HI R10, RZ, 0x1b, R19 ;  /* 0x0000001bff0a7819 */ /* 0x000fe40000011613 */
[----:B------:R-:W-:Y:S02]  /*32c0*/  IADD3 R25, PT, PT, R27, R26, R25 ;  /* 0x0000001a1b197210 */ /* 0x000fe40007ffe019 */
[----:B------:R-:W-:-:S04]  /*32d0*/  LOP3.LUT R10, R10, 0x1, RZ, 0xc0, !PT ;  /* 0x000000010a0a7812 */ /* 0x000fc800078ec0ff */
[----:B------:R-:W-:Y:S02]  /*32e0*/  IADD3 R25, PT, PT, R24, R25, R10 ;  /* 0x0000001918197210 */ /* 0x000fe40007ffe00a */
[----:B------:R-:W-:-:S04]  /*32f0*/  SHF.R.U32.HI R24, RZ, 0x1c, R2 ;  /* 0x0000001cff187819 */ /* 0x000fc80000011602 */
[----:B------:R-:W-:-:S05]  /*3300*/  LOP3.LUT R24, R24, 0x1, RZ, 0xc0, !PT ;  /* 0x0000000118187812 */ /* 0x000fca00078ec0ff */
[----:B------:R-:W-:Y:S01]  /*3310*/  IMAD.IADD R26, R25, 0x1, R24 ;  /* 0x00000001191a7824 */ /* 0x000fe200078e0218 */
[----:B------:R-:W-:-:S04]  /*3320*/  SHF.R.U32.HI R25, RZ, 0x1c, R21 ;  /* 0x0000001cff197819 */ /* 0x000fc80000011615 */
[----:B------:R-:W-:Y:S02]  /*3330*/  ISETP.NE.AND P3, PT, R26, 0x3, PT ;  /* 0x000000031a00780c */ /* 0x000fe40003f65270 */
[----:B------:R-:W-:-:S11]  /*3340*/  LOP3.LUT R25, R25, 0x1, RZ, 0xc0, !PT ;  /* 0x0000000119197812 */ /* 0x000fd600078ec0ff */
        /* <DEDUP_REMOVED lines=12> */
[----:B------:R-:W-:-:S02]  /*3410*/  @P3 SEL R22, RZ, 0x8000000, P4 ;  /* 0x08000000ff163807 */ /* 0x000fc40002000000 */
[----:B------:R-:W-:Y:S01]  /*3420*/  LOP3.LUT R23, R8, R23, RZ, 0xfc, !PT ;  /* 0x0000001708177212 */ /* 0x000fe200078efcff */
[----:B------:R-:W-:Y:S01]  /*3430*/  IMAD.MOV.U32 R8, RZ, RZ, 0x10000000 ;  /* 0x10000000ff087424 */ /* 0x000fe200078e00ff */
        /* <DEDUP_REMOVED lines=29> */
[----:B------:R-:W-:Y:S02]  /*3610*/  SHF.R.U32.HI R10, RZ, 0x1d, R19 ;  /* 0x0000001dff0a7819 */ /* 0x000fe40000011613 */
[----:B------:R-:W-:-:S02]  /*3620*/  LOP3.LUT R24, R24, 0x1, RZ, 0xc0, !PT ;  /* 0x0000000118187812 */ /* 0x000fc400078ec0ff */
[----:B------:R-:W-:-:S04]  /*3630*/  LOP3.LUT R10, R10, 0x1, RZ, 0xc0, !PT ;  /* 0x000000010a0a7812 */ /* 0x000fc800078ec0ff */
        /* <DEDUP_REMOVED lines=9> */
[----:B------:R-:W-:Y:S01]  /*36d0*/  @P3 ISETP.NE.U32.AND P2, PT, R10, 0x1, PT ;  /* 0x000000010a00380c */ /* 0x000fe20003f45070 */
[----:B------:R-:W-:-:S03]  /*36e0*/  IMAD.MOV.U32 R10, RZ, RZ, 0x20000000 ;  /* 0x20000000ff0a7424 */ /* 0x000fc600078e00ff */
[----:B------:R-:W-:-:S04]  /*36f0*/  @P3 ISETP.NE.U32.AND.EX P2, PT, RZ, RZ, PT, P2 ;  /* 0x000000ffff00320c */ /* 0x000fc80003f45120 */
[----:B------:R-:W-:Y:S02]  /*3700*/  @P3 SEL R10, R26, RZ, !P2 ;  /* 0x000000ff1a0a3207 */ /* 0x000fe40005000000 */
[----:B------:R-:W-:Y:S02]  /*3710*/  SHF.R.U32.HI R26, RZ, 0x1f, R6 ;  /* 0x0000001fff1a7819 */ /* 0x000fe40000011606 */
[----:B------:R-:W-:Y:S02]  /*3720*/  SHF.L.U64.HI R6, R6, 0x1, R7 ;  /* 0x0000000106067819 */ /* 0x000fe40000010207 */
[----:B------:R-:W-:Y:S02]  /*3730*/  IADD3 R25, PT, PT, R26, R24, R25 ;  /* 0x000000181a197210 */ /* 0x000fe40007ffe019 */
[----:B------:R-:W-:Y:S02]  /*3740*/  LEA.HI R27, R21, R26, RZ, 0x1 ;  /* 0x0000001a151b7211 */ /* 0x000fe400078f08ff */
[----:B------:R-:W-:-:S02]  /*3750*/  LOP3.LUT R24, R7, 0x1, RZ, 0xc0, !PT ;  /* 0x0000000107187812 */ /* 0x000fc400078ec0ff */
[----:B------:R-:W-:-:S03]  /*3760*/  SHF.R.U32.HI R21, RZ, 0x1e, R13 ;  /* 0x0000001eff157819 */ /* 0x000fc6000001160d */
[----:B------:R-:W-:Y:S01]  /*3770*/  IMAD.IADD R28, R27, 0x1, R24 ;  /* 0x000000011b1c7824 */ /* 0x000fe200078e0218 */
[----:B------:R-:W-:Y:S02]  /*3780*/  LOP3.LUT R26, R21, 0x1, RZ, 0xc0, !PT ;  /* 0x00000001151a7812 */ /* 0x000fe400078ec0ff */
[----:B------:R-:W-:Y:S02]  /*3790*/  SHF.R.U32.HI R21, RZ, 0x1e, R19 ;  /* 0x0000001eff157819 */ /* 0x000fe40000011613 */
[----:B------:R-:W-:Y:S01]  /*37a0*/  LEA.HI R28, R13, R28, RZ, 0x1 ;  /* 0x0000001c0d1c7211 */ /* 0x000fe200078f08ff */
[----:B------:R-:W-:Y:S01]  /*37b0*/  IMAD.IADD R25, R25, 0x1, R26 ;  /* 0x0000000119197824 */ /* 0x000fe200078e021a */
[----:B------:R-:W-:Y:S02]  /*37c0*/  LOP3.LUT R13, R5, 0x1, RZ, 0xc0, !PT ;  /* 0x00000001050d7812 */ /* 0x000fe400078ec0ff */
[----:B------:R-:W-:Y:S02]  /*37d0*/  LOP3.LUT R21, R21, 0x1, RZ, 0xc0, !PT ;  /* 0x0000000115157812 */ /* 0x000fe400078ec0ff */
[----:B------:R-:W-:Y:S01]  /*37e0*/  LEA.HI R25, R4, R25, RZ, 0x1 ;  /* 0x0000001904197211 */ /* 0x000fe200078f08ff */
[----:B------:R-:W-:Y:S01]  /*37f0*/  IMAD.IADD R28, R28, 0x1, R13 ;  /* 0x000000011c1c7824 */ /* 0x000fe200078e020d */
[----:B------:R-:W-:-:S02]  /*3800*/  LOP3.LUT R26, R18, R23, RZ, 0xfc, !PT ;  /* 0x00000017121a7212 */ /* 0x000fc400078efcff */
[----:B------:R-:W-:Y:S02]  /*3810*/  IADD3 R25, PT, PT, R22, R25, R21 ;  /* 0x0000001916197210 */ /* 0x000fe40007ffe015 */
[----:B------:R-:W-:Y:S02]  /*3820*/  LEA.HI R19, R19, R28, RZ, 0x1 ;  /* 0x0000001c13137211 */ /* 0x000fe400078f08ff */
[----:B------:R-:W-:Y:S02]  /*3830*/  LOP3.LUT R21, R3, 0x1, RZ, 0xc0, !PT ;  /* 0x0000000103157812 */ /* 0x000fe400078ec0ff */
[C---:B------:R-:W-:Y:S02]  /*3840*/  LEA.HI R22, R2.reuse, R19, RZ, 0x1 ;  /* 0x0000001302167211 */ /* 0x040fe400078f08ff */
[----:B------:R-:W-:Y:S02]  /*3850*/  LEA.HI R25, R2, R25, RZ, 0x1 ;  /* 0x0000001902197211 */ /* 0x000fe400078f08ff */
[----:B------:R-:W-:Y:S01]  /*3860*/  SEL R19, R20, RZ, !P1 ;  /* 0x000000ff14137207 */ /* 0x000fe20004800000 */
[----:B------:R-:W-:Y:S01]  /*3870*/  IMAD.IADD R22, R22, 0x1, R21 ;  /* 0x0000000116167824 */ /* 0x000fe200078e0215 */
[----:B------:R-:W-:-:S02]  /*3880*/  ISETP.NE.AND P2, PT, R25, 0x3, PT ;  /* 0x000000031900780c */ /* 0x000fc40003f45270 */
[----:B------:R-:W-:Y:S02]  /*3890*/  SHF.R.U32.HI R20, RZ, 0x1, R7 ;  /* 0x00000001ff147819 */ /* 0x000fe40000011607 */
[----:B------:R-:W-:Y:S02]  /*38a0*/  ISETP.NE.AND P3, PT, R22, 0x3, PT ;  /* 0x000000031600780c */ /* 0x000fe40003f65270 */
[----:B------:R-:W-:Y:S02]  /*38b0*/  SEL R19, R19, RZ, P0 ;  /* 0x000000ff13137207 */ /* 0x000fe40000000000 */
[----:B------:R-:W-:Y:S02]  /*38c0*/  SHF.L.U64.HI R2, R2, 0x1, R3 ;  /* 0x0000000102027819 */ /* 0x000fe40000010203 */
[----:B------:R-:W-:-:S03]  /*38d0*/  LOP3.LUT R20, R19, R20, RZ, 0xfc, !PT ;  /* 0x0000001413147212 */ /* 0x000fc600078efcff */
[----:B------:R-:W-:Y:S02]  /*38e0*/  @P2 ISETP.NE.AND P4, PT, R25, 0x2, PT ;  /* 0x000000021900280c */ /* 0x000fe40003f85270 */
[----:B------:R-:W-:Y:S02]  /*38f0*/  LOP3.LUT R25, R6, 0x1, RZ, 0xc0, !PT ;  /* 0x0000000106197812 */ /* 0x000fe400078ec0ff */
[----:B------:R-:W-:Y:S02]  /*3900*/  @P3 ISETP.NE.AND P5, PT, R22, 0x2, PT ;  /* 0x000000021600380c */ /* 0x000fe40003fa5270 */
[----:B------:R-:W-:Y:S02]  /*3910*/  @P2 SHF.R.U64 R22, R4, 0x1e, R5 ;  /* 0x0000001e04162819 */ /* 0x000fe40000001205 */
[----:B------:R-:W-:Y:S02]  /*3920*/  SHF.R.U32.HI R23, RZ, 0x1, R20 ;  /* 0x00000001ff177819 */ /* 0x000fe40000011614 */
[----:B------:R-:W-:-:S02]  /*3930*/  @P2 LOP3.LUT R22, R22, 0x1, RZ, 0xc0, !PT ;  /* 0x0000000116162812 */ /* 0x000fc400078ec0ff */
[----:B------:R-:W-:Y:S02]  /*3940*/  LOP3.LUT R23, R23, 0x1, RZ, 0xc0, !PT ;  /* 0x0000000117177812 */ /* 0x000fe400078ec0ff */
[----:B------:R-:W-:Y:S02]  /*3950*/  @P2 ISETP.NE.U32.AND P0, PT, R22, 0x1, PT ;  /* 0x000000011600280c */ /* 0x000fe40003f05070 */
[----:B------:R-:W-:Y:S02]  /*3960*/  LOP3.LUT R22, R20, 0x1, RZ, 0xc0, !PT ;  /* 0x0000000114167812 */ /* 0x000fe400078ec0ff */
[----:B------:R-:W-:Y:S02]  /*3970*/  @P2 ISETP.NE.U32.AND.EX P0, PT, RZ, RZ, PT, P0 ;  /* 0x000000ffff00220c */ /* 0x000fe40003f05100 */
[----:B------:R-:W-:Y:S02]  /*3980*/  IADD3 R25, PT, PT, R22, R25, R24 ;  /* 0x0000001916197210 */ /* 0x000fe40007ffe018 */
[----:B------:R-:W-:-:S02]  /*3990*/  SHF.L.U64.HI R24, R4, 0x1, R5 ;  /* 0x0000000104187819 */ /* 0x000fc40000010205 */
[----:B------:R-:W-:Y:S02]  /*39a0*/  SHF.R.U32.HI R22, RZ, 0x1, R5 ;  /* 0x00000001ff167819 */ /* 0x000fe40000011605 */
[----:B------:R-:W-:Y:S02]  /*39b0*/  LOP3.LUT R18, R24, UR4, RZ, 0xfc, !PT ;  /* 0x0000000418127c12 */ /* 0x000fe4000f8efcff */
[----:B------:R-:W-:Y:S02]  /*39c0*/  LOP3.LUT R24, R17, R26, RZ, 0xfc, !PT ;  /* 0x0000001a11187212 */ /* 0x000fe400078efcff */
[----:B------:R-:W-:Y:S02]  /*39d0*/  LOP3.LUT R22, R22, 0x1, RZ, 0xc0, !PT ;  /* 0x0000000116167812 */ /* 0x000fe400078ec0ff */
[----:B------:R-:W-:Y:S02]  /*39e0*/  LOP3.LUT R17, R18, 0x1, RZ, 0xc0, !PT ;  /* 0x0000000112117812 */ /* 0x000fe400078ec0ff */
[----:B------:R-:W-:-:S02]  /*39f0*/  LOP3.LUT R15, R15, R24, RZ, 0xfc, !PT ;  /* 0x000000180f0f7212 */ /* 0x000fc400078efcff */
[----:B------:R-:W-:Y:S02]  /*3a00*/  IADD3 R26, PT, PT, R22, R25, R17 ;  /* 0x00000019161a7210 */ /* 0x000fe40007ffe011 */
[----:B------:R-:W-:Y:S02]  /*3a10*/  LOP3.LUT R17, R2, 0x1, RZ, 0xc0, !PT ;  /* 0x0000000102117812 */ /* 0x000fe400078ec0ff */
[----:B------:R-:W-:Y:S02]  /*3a20*/  SHF.R.U32.HI R24, RZ, 0x1, R7 ;  /* 0x00000001ff187819 */ /* 0x000fe40000011607 */
[----:B------:R-:W-:Y:S02]  /*3a30*/  IADD3 R17, PT, PT, R21, R26, R17 ;  /* 0x0000001a15117210 */ /* 0x000fe40007ffe011 */
[----:B------:R-:W-:Y:S02]  /*3a40*/  SHF.R.U32.HI R21, RZ, 0x1, R6 ;  /* 0x00000001ff157819 */ /* 0x000fe40000011606 */
[----:B------:R-:W-:-:S02]  /*3a50*/  LOP3.LUT R24, R24, 0x1, RZ, 0xc0, !PT ;  /* 0x0000000118187812 */ /* 0x000fc400078ec0ff */
[----:B------:R-:W-:-:S04]  /*3a60*/  LOP3.LUT R21, R21, 0x1, RZ, 0xc0, !PT ;  /* 0x0000000115157812 */ /* 0x000fc800078ec0ff */
[----:B------:R-:W-:Y:S02]  /*3a70*/  IADD3 R24, PT, PT, R23, R21, R24 ;  /* 0x0000001517187210 */ /* 0x000fe40007ffe018 */
[----:B------:R-:W-:Y:S02]  /*3a80*/  SHF.R.U32.HI R21, RZ, 0x2, R5 ;  /* 0x00000002ff157819 */ /* 0x000fe40000011605 */
[----:B------:R-:W-:Y:S02]  /*3a90*/  SHF.R.U32.HI R23, RZ, 0x1, R18 ;  /* 0x00000001ff177819 */ /* 0x000fe40000011612 */
[----:B------:R-:W-:Y:S02]  /*3aa0*/  LOP3.LUT R21, R21, 0x1, RZ, 0xc0, !PT ;  /* 0x0000000115157812 */ /* 0x000fe400078ec0ff */
[----:B------:R-:W-:-:S04]  /*3ab0*/  LOP3.LUT R23, R23, 0x1, RZ, 0xc0, !PT ;  /* 0x0000000117177812 */ /* 0x000fc800078ec0ff */
[----:B------:R-:W-:Y:S02]  /*3ac0*/  IADD3 R24, PT, PT, R21, R24, R23 ;  /* 0x0000001815187210 */ /* 0x000fe40007ffe017 */
[----:B------:R-:W-:Y:S02]  /*3ad0*/  LOP3.LUT R23, R16, R15, RZ, 0xfc, !PT ;  /* 0x0000000f10177212 */ /* 0x000fe400078efcff */
[----:B------:R-:W-:Y:S02]  /*3ae0*/  SHF.R.U32.HI R16, RZ, 0x1, R3 ;  /* 0x00000001ff107819 */ /* 0x000fe40000011603 */
[----:B------:R-:W-:Y:S02]  /*3af0*/  SHF.R.U32.HI R15, RZ, 0x1, R2 ;  /* 0x00000001ff0f7819 */ /* 0x000fe40000011602 */
[----:B------:R-:W-:Y:S02]  /*3b00*/  LOP3.LUT R16, R16, 0x1, RZ, 0xc0, !PT ;  /* 0x0000000110107812 */ /* 0x000fe400078ec0ff */
[----:B------:R-:W-:-:S02]  /*3b10*/  LOP3.LUT R15, R15, 0x1, RZ, 0xc0, !PT ;  /* 0x000000010f0f7812 */ /* 0x000fc400078ec0ff */
[----:B------:R-:W-:Y:S02]  /*3b20*/  LOP3.LUT R12, R12, R23, RZ, 0xfc, !PT ;  /* 0x000000170c0c7212 */ /* 0x000fe400078efcff */
[----:B------:R-:W-:Y:S02]  /*3b30*/  IADD3 R24, PT, PT, R16, R24, R15 ;  /* 0x0000001810187210 */ /* 0x000fe40007ffe00f */
[----:B------:R-:W-:Y:S01]  /*3b40*/  SEL R16, R14, RZ, !P6 ;  /* 0x000000ff0e107207 */ /* 0x000fe20007000000 */
[----:B------:R-:W-:Y:S01]  /*3b50*/  IMAD.MOV.U32 R14, RZ, RZ, 0x2 ;  /* 0x00000002ff0e7424 */ /* 0x000fe200078e00ff */
[----:B------:R-:W-:Y:S02]  /*3b60*/  SHF.R.U32.HI R15, RZ, 0x1, R3 ;  /* 0x00000001ff0f7819 */ /* 0x000fe40000011603 */
[----:B------:R-:W-:Y:S02]  /*3b70*/  SHF.R.U32.HI R23, RZ, 0x2, R6 ;  /* 0x00000002ff177819 */ /* 0x000fe40000011606 */
[----:B------:R-:W-:-:S02]  /*3b80*/  LOP3.LUT R15, R16, R15, RZ, 0xfc, !PT ;  /* 0x0000000f100f7212 */ /* 0x000fc400078efcff */
[----:B------:R-:W-:Y:S02]  /*3b90*/  LOP3.LUT R23, R23, 0x1, RZ, 0xc0, !PT ;  /* 0x0000000117177812 */ /* 0x000fe400078ec0ff */
[----:B------:R-:W-:Y:S02]  /*3ba0*/  SHF.R.U32.HI R25, RZ, 0x1, R15 ;  /* 0x00000001ff197819 */ /* 0x000fe4000001160f */
[----:B------:R-:W-:Y:S02]  /*3bb0*/  LOP3.LUT R9, R9, R12, RZ, 0xfc, !PT ;  /* 0x0000000c09097212 */ /* 0x000fe400078efcff */
[----:B------:R-:W-:Y:S02]  /*3bc0*/  LOP3.LUT R25, R25, 0x1, RZ, 0xc0, !PT ;  /* 0x0000000119197812 */ /* 0x000fe400078ec0ff */
[----:B------:R-:W-:-:S03]  /*3bd0*/  SHF.R.U32.HI R12, RZ, 0x3, R5 ;  /* 0x00000003ff0c7819 */ /* 0x000fc60000011605 */
[----:B------:R-:W-:Y:S01]  /*3be0*/  IMAD.IADD R24, R24, 0x1, R25 ;  /* 0x0000000118187824 */ /* 0x000fe200078e0219 */
[----:B------:R-:W-:Y:S02]  /*3bf0*/  LOP3.LUT R12, R12, 0x1, RZ, 0xc0, !PT ;  /* 0x000000010c0c7812 */ /* 0x000fe400078ec0ff */
[----:B------:R-:W-:Y:S02]  /*3c00*/  SHF.R.U32.HI R25, RZ, 0x2, R2 ;  /* 0x00000002ff197819 */ /* 0x000fe40000011602 */
[----:B------:R-:W-:Y:S02]  /*3c10*/  ISETP.NE.AND P6, PT, R24, 0x3, PT ;  /* 0x000000031800780c */ /* 0x000fe40003fc5270 */
[----:B------:R-:W-:-:S11]  /*3c20*/  LOP3.LUT R25, R25, 0x1, RZ, 0xc0, !PT ;  /* 0x0000000119197812 */ /* 0x000fd600078ec0ff */
[----:B------:R-:W-:-:S04]  /*3c30*/  @P6 ISETP.NE.AND P1, PT, R24, 0x2, PT ;  /* 0x000000021800680c */ /* 0x000fc80003f25270 */
[----:B------:R-:W-:Y:S02]  /*3c40*/  @P6 SEL R24, RZ, 0x2, P1 ;  /* 0x00000002ff186807 */ /* 0x000fe40000800000 */
[----:B------:R-:W-:Y:S02]  /*3c50*/  @P6 ISETP.NE.U32.AND P1, PT, R22, 0x1, PT ;  /* 0x000000011600680c */ /* 0x000fe40003f25070 */
[----:B------:R-:W-:Y:S02]  /*3c60*/  SHF.R.U32.HI R22, RZ, 0x2, R7 ;  /* 0x00000002ff167819 */ /* 0x000fe40000011607 */
[----:B------:R-:W-:Y:S02]  /*3c70*/  @P6 ISETP.NE.U32.AND.EX P1, PT, RZ, RZ, PT, P1 ;  /* 0x000000ffff00620c */ /* 0x000fe40003f25110 */
[----:B------:R-:W-:Y:S02]  /*3c80*/  LOP3.LUT R22, R22, 0x1, RZ, 0xc0, !PT ;  /* 0x0000000116167812 */ /* 0x000fe400078ec0ff */
[----:B------:R-:W-:-:S02]  /*3c90*/  @P6 SEL R14, R24, RZ, !P1 ;  /* 0x000000ff180e6207 */ /* 0x000fc40004800000 */
[----:B------:R-:W-:-:S04]  /*3ca0*/  SHF.R.U32.HI R24, RZ, 0x2, R20 ;  /* 0x00000002ff187819 */ /* 0x000fc80000011614 */
[----:B------:R-:W-:-:S04]  /*3cb0*/  LOP3.LUT R24, R24, 0x1, RZ, 0xc0, !PT ;  /* 0x0000000118187812 */ /* 0x000fc800078ec0ff */
[----:B------:R-:W-:Y:S02]  /*3cc0*/  IADD3 R23, PT, PT, R24, R23, R22 ;  /* 0x0000001718177210 */ /* 0x000fe40007ffe016 */
[----:B------:R-:W-:Y:S02]  /*3cd0*/  SHF.R.U32.HI R22, RZ, 0x2, R18 ;  /* 0x00000002ff167819 */ /* 0x000fe40000011612 */
[----:B------:R-:W-:Y:S02]  /*3ce0*/  @P3 SHF.R.U64 R24, R4, 0x1f, R5 ;  /* 0x0000001f04183819 */ /* 0x000fe40000001205 */
[----:B------:R-:W-:Y:S02]  /*3cf0*/  LOP3.LUT R4, R22, 0x1, RZ, 0xc0, !PT ;  /* 0x0000000116047812 */ /* 0x000fe400078ec0ff */
[----:B------:R-:W-:Y:S01]  /*3d00*/  @P3 LOP3.LUT R22, R24, 0x1, RZ, 0xc0, !PT ;  /* 0x0000000118163812 */ /* 0x000fe200078ec0ff */
[----:B------:R-:W-:Y:S01]  /*3d10*/  IMAD.MOV.U32 R24, RZ, RZ, RZ ;  /* 0x000000ffff187224 */ /* 0x000fe200078e00ff */
[----:B------:R-:W-:-:S02]  /*3d20*/  IADD3 R4, PT, PT, R12, R23, R4 ;  /* 0x000000170c047210 */ /* 0x000fc40007ffe004 */
[----:B------:R-:W-:Y:S01]  /*3d30*/  LOP3.LUT R23, R8, R9, RZ, 0xfc, !PT ;  /* 0x0000000908177212 */ /* 0x000fe200078efcff */
[----:B------:R-:W-:Y:S01]  /*3d40*/  IMAD.MOV.U32 R9, RZ, RZ, 0x40000000 ;  /* 0x40000000ff097424 */ /* 0x000fe200078e00ff */
[----:B------:R-:W-:Y:S02]  /*3d50*/  @P2 SEL R8, RZ, 0x40000000, P4 ;  /* 0x40000000ff082807 */ /* 0x000fe40002000000 */
[----:B------:R-:W-:Y:S02]  /*3d60*/  @P3 ISETP.NE.U32.AND P1, PT, R22, 0x1, PT ;  /* 0x000000011600380c */ /* 0x000fe40003f25070 */
[----:B------:R-:W-:Y:S02]  /*3d70*/  @P2 SEL R9, R8, RZ, !P0 ;  /* 0x000000ff08092207 */ /* 0x000fe40004000000 */
[----:B------:R-:W-:Y:S02]  /*3d80*/  SHF.R.U32.HI R8, RZ, 0x2, R3 ;  /* 0x00000002ff087819 */ /* 0x000fe40000011603 */
[----:B------:R-:W-:-:S02]  /*3d90*/  SHF.R.U32.HI R22, RZ, 0x3, R20 ;  /* 0x00000003ff167819 */ /* 0x000fc40000011614 */
[----:B------:R-:W-:Y:S02]  /*3da0*/  LOP3.LUT R8, R8, 0x1, RZ, 0xc0, !PT ;  /* 0x0000000108087812 */ /* 0x000fe400078ec0ff */
[----:B------:R-:W-:Y:S02]  /*3db0*/  LOP3.LUT R22, R22, 0x1, RZ, 0xc0, !PT ;  /* 0x0000000116167812 */ /* 0x000fe400078ec0ff */
[----:B------:R-:W-:Y:S02]  /*3dc0*/  IADD3 R4, PT, PT, R8, R4, R25 ;  /* 0x0000000408047210 */ /* 0x000fe40007ffe019 */
[----:B------:R-:W-:Y:S02]  /*3dd0*/  SHF.R.U32.HI R25, RZ, 0x2, R15 ;  /* 0x00000002ff197819 */ /* 0x000fe4000001160f */
[----:B------:R-:W-:Y:S02]  /*3de0*/  SHF.R.U32.HI R8, RZ, 0x3, R6 ;  /* 0x00000003ff087819 */ /* 0x000fe40000011606 */
[----:B------:R-:W-:-:S02]  /*3df0*/  LOP3.LUT R25, R25, 0x1, RZ, 0xc0, !PT ;  /* 0x0000000119197812 */ /* 0x000fc400078ec0ff */
[----:B------:R-:W-:Y:S02]  /*3e00*/  LOP3.LUT R8, R8, 0x1, RZ, 0xc0, !PT ;  /* 0x0000000108087812 */ /* 0x000fe400078ec0ff */
[----:B------:R-:W-:Y:S01]  /*3e10*/  @P3 ISETP.NE.U32.AND.EX P1, PT, RZ, RZ, PT, P1 ;  /* 0x000000ffff00320c */ /* 0x000fe20003f25110 */
[----:B------:R-:W-:-:S05]  /*3e20*/  IMAD.IADD R4, R4, 0x1, R25 ;  /* 0x0000000104047824 */ /* 0x000fca00078e0219 */
[----:B------:R-:W-:-:S13]  /*3e30*/  ISETP.NE.AND P2, PT, R4, 0x3, PT ;  /* 0x000000030400780c */ /* 0x000fda0003f45270 */
[----:B------:R-:W-:Y:S02]  /*3e40*/  @P2 ISETP.NE.U32.AND P0, PT, R21, 0x1, PT ;  /* 0x000000011500280c */ /* 0x000fe40003f05070 */
[----:B------:R-:W-:Y:S02]  /*3e50*/  SHF.R.U32.HI R21, RZ, 0x3, R7 ;  /* 0x00000003ff157819 */ /* 0x000fe40000011607 */
[----:B------:R-:W-:Y:S02]  /*3e60*/  @P2 ISETP.NE.AND P4, PT, R4, 0x2, PT ;  /* 0x000000020400280c */ /* 0x000fe40003f85270 */
[----:B------:R-:W-:Y:S02]  /*3e70*/  LOP3.LUT R21, R21, 0x1, RZ, 0xc0, !PT ;  /* 0x0000000115157812 */ /* 0x000fe400078ec0ff */
[----:B------:R-:W-:Y:S02]  /*3e80*/  @P2 ISETP.NE.U32.AND.EX P0, PT, RZ, RZ, PT, P0 ;  /* 0x000000ffff00220c */ /* 0x000fe40003f05100 */
[----:B------:R-:W-:-:S02]  /*3e90*/  IADD3 R21, PT, PT, R22, R8, R21 ;  /* 0x0000000816157210 */ /* 0x000fc40007ffe015 */
[----:B------:R-:W-:Y:S02]  /*3ea0*/  SHF.R.U32.HI R8, RZ, 0x4, R5 ;  /* 0x00000004ff087819 */ /* 0x000fe40000011605 */
[----:B------:R-:W-:Y:S02]  /*3eb0*/  SHF.R.U32.HI R22, RZ, 0x3, R18 ;  /* 0x00000003ff167819 */ /* 0x000fe40000011612 */
[----:B------:R-:W-:Y:S02]  /*3ec0*/  LOP3.LUT R8, R8, 0x1, RZ, 0xc0, !PT ;  /* 0x0000000108087812 */ /* 0x000fe400078ec0ff */
[----:B------:R-:W-:Y:S02]  /*3ed0*/  LOP3.LUT R22, R22, 0x1, RZ, 0xc0, !PT ;  /* 0x0000000116167812 */ /* 0x000fe400078ec0ff */
[----:B------:R-:W-:Y:S01]  /*3ee0*/  LOP3.LUT R4, R10, R23, RZ, 0xfc, !PT ;  /* 0x000000170a047212 */ /* 0x000fe200078efcff */
[----:B------:R-:W-:Y:S01]  /*3ef0*/  IMAD.MOV.U32 R10, RZ, RZ, 0x4 ;  /* 0x00000004ff0a7424 */ /* 0x000fe200078e00ff */
[----:B------:R-:W-:-:S02]  /*3f00*/  IADD3 R21, PT, PT, R8, R21, R22 ;  /* 0x0000001508157210 */ /* 0x000fc40007ffe016 */
[----:B------:R-:W-:Y:S02]  /*3f10*/  @P2 SEL R22, RZ, 0x4, P4 ;  /* 0x00000004ff162807 */ /* 0x000fe40002000000 */
[----:B------:R-:W-:Y:S01]  /*3f20*/  LOP3.LUT R9, R9, R4, RZ, 0xfc, !PT ;  /* 0x0000000409097212 */ /* 0x000fe200078efcff */
[----:B------:R-:W-:Y:S01]  /*3f30*/  IMAD.MOV.U32 R4, RZ, RZ, -0x80000000 ;  /* 0x80000000ff047424 */ /* 0x000fe200078e00ff */
[----:B------:R-:W-:Y:S02]  /*3f40*/  @P2 SEL R10, R22, RZ, !P0 ;  /* 0x000000ff160a2207 */ /* 0x000fe40004000000 */
[----:B------:R-:W-:Y:S02]  /*3f50*/  @P3 SEL R22, RZ, 0x80000000, P5 ;  /* 0x80000000ff163807 */ /* 0x000fe40002800000 */
[----:B------:R-:W-:Y:S02]  /*3f60*/  SHF.R.U32.HI R23, RZ, 0x3, R3 ;  /* 0x00000003ff177819 */ /* 0x000fe40000011603 */
[----:B------:R-:W-:-:S02]  /*3f70*/  @P3 SEL R4, R22, RZ, !P1 ;  /* 0x000000ff16043207 */ /* 0x000fc40004800000 */
[----:B------:R-:W-:Y:S02]  /*3f80*/  SHF.R.U32.HI R22, RZ, 0x3, R2 ;  /* 0x00000003ff167819 */ /* 0x000fe40000011602 */
[----:B------:R-:W-:Y:S02]  /*3f90*/  LOP3.LUT R23, R23, 0x1, RZ, 0xc0, !PT ;  /* 0x0000000117177812 */ /* 0x000fe400078ec0ff */
[----:B------:R-:W-:Y:S02]  /*3fa0*/  LOP3.LUT R22, R22, 0x1, RZ, 0xc0, !PT ;  /* 0x0000000116167812 */ /* 0x000fe400078ec0ff */
[----:B------:R-:W-:Y:S01]  /*3fb0*/  LOP3.LUT R9, R4, R9, RZ, 0xfc, !PT ;  /* 0x0000000904097212 */ /* 0x000fe200078efcff */
[----:B------:R-:W-:Y:S01]  /*3fc0*/  IMAD.MOV.U32 R4, RZ, RZ, 0x10000000 ;  /* 0x10000000ff047424 */ /* 0x000fe200078e00ff */
[----:B------:R-:W-:Y:S02]  /*3fd0*/  IADD3 R21, PT, PT, R23, R21, R22 ;  /* 0x0000001517157210 */ /* 0x000fe40007ffe016 */
[----:B------:R-:W-:-:S02]  /*3fe0*/  LOP3.LUT R22, R15, 0x1, RZ, 0xc0, !PT ;  /* 0x000000010f167812 */ /* 0x000fc400078ec0ff */
[----:B------:R-:W-:-:S03]  /*3ff0*/  SHF.R.U32.HI R23, RZ, 0x4, R20 ;  /* 0x00000004ff177819 */ /* 0x000fc60000011614 */
[----:B------:R-:W-:Y:S01]  /*4000*/  IMAD.IADD R17, R17, 0x1, R22 ;  /* 0x0000000111117824 */ /* 0x000fe200078e0216 */
[----:B------:R-:W-:Y:S02]  /*4010*/  SHF.R.U32.HI R22, RZ, 0x3, R15 ;  /* 0x00000003ff167819 */ /* 0x000fe4000001160f */
[----:B------:R-:W-:Y:S02]  /*4020*/  LOP3.LUT R23, R23, 0x1, RZ, 0xc0, !PT ;  /* 0x0000000117177812 */ /* 0x000fe400078ec0ff */
[----:B------:R-:W-:Y:S02]  /*4030*/  LOP3.LUT R22, R22, 0x1, RZ, 0xc0, !PT ;  /* 0x0000000116167812 */ /* 0x000fe400078ec0ff */
[----:B------:R-:W-:-:S03]  /*4040*/  ISETP.NE.AND P4, PT, R17, 0x3, PT ;  /* 0x000000031100780c */ /* 0x000fc60003f85270 */
[----:B------:R-:W-:Y:S01]  /*4050*/  IMAD.IADD R21, R21, 0x1, R22 ;  /* 0x0000000115157824 */ /* 0x000fe200078e0216 */
[----:B------:R-:W-:-:S04]  /*4060*/  SHF.R.U32.HI R22, RZ, 0x4, R7 ;  /* 0x00000004ff167819 */ /* 0x000fc80000011607 */
[----:B------:R-:W-:Y:S02]  /*4070*/  ISETP.NE.AND P2, PT, R21, 0x3, PT ;  /* 0x000000031500780c */ /* 0x000fe40003f45270 */
[----:B------:R-:W-:-:S03]  /*4080*/  LOP3.LUT R22, R22, 0x1, RZ, 0xc0, !PT ;  /* 0x0000000116167812 */ /* 0x000fc600078ec0ff */
[----:B------:R-:W-:Y:S02]  /*4090*/  @P4 ISETP.NE.U32.AND P0, PT, R13, 0x1, PT ;  /* 0x000000010d00480c */ /* 0x000fe40003f05070 */
[----:B------:R-:W-:Y:S02]  /*40a0*/  SHF.R.U32.HI R13, RZ, 0x4, R6 ;  /* 0x00000004ff0d7819 */ /* 0x000fe40000011606 */
[----:B------:R-:W-:Y:S01]  /*40b0*/  @P4 ISETP.NE.AND P5, PT, R17, 0x2, PT ;  /* 0x000000021100480c */ /* 0x000fe20003fa5270 */
[----:B------:R-:W-:Y:S01]  /*40c0*/  IMAD.MOV.U32 R17, RZ, RZ, 0x1 ;  /* 0x00000001ff117424 */ /* 0x000fe200078e00ff */
[----:B------:R-:W-:Y:S02]  /*40d0*/  LOP3.LUT R13, R13, 0x1, RZ, 0xc0, !PT ;  /* 0x000000010d0d7812 */ /* 0x000fe400078ec0ff */
[----:B------:R-:W-:Y:S02]  /*40e0*/  @P2 ISETP.NE.U32.AND P1, PT, R12, 0x1, PT ;  /* 0x000000010c00280c */ /* 0x000fe40003f25070 */
[----:B------:R-:W-:-:S02]  /*40f0*/  IADD3 R22, PT, PT, R23, R13, R22 ;  /* 0x0000000d17167210 */ /* 0x000fc40007ffe016 */
[----:B------:R-:W-:Y:S02]  /*4100*/  @P4 ISETP.NE.U32.AND.EX P0, PT, RZ, RZ, PT, P0 ;  /* 0x000000ffff00420c */ /* 0x000fe40003f05100 */
[----:B------:R-:W-:Y:S02]  /*4110*/  @P4 SEL R12, RZ, 0x1, P5 ;  /* 0x00000001ff0c4807 */ /* 0x000fe40002800000 */
[----:B------:R-:W-:Y:S02]  /*4120*/  SHF.R.U32.HI R13, RZ, 0x5, R5 ;  /* 0x00000005ff0d7819 */ /* 0x000fe40000011605 */
[----:B------:R-:W-:Y:S02]  /*4130*/  SHF.R.U32.HI R23, RZ, 0x4, R18 ;  /* 0x00000004ff177819 */ /* 0x000fe40000011612 */
[----:B------:R-:W-:Y:S02]  /*4140*/  @P2 ISETP.NE.AND P3, PT, R21, 0x2, PT ;  /* 0x000000021500280c */ /* 0x000fe40003f65270 */
[----:B------:R-:W-:Y:S01]  /*4150*/  @P4 SEL R17, R12, RZ, !P0 ;  /* 0x000000ff0c114207 */ /* 0x000fe20004000000 */
[----:B------:R-:W-:Y:S01]  /*4160*/  IMAD.MOV.U32 R12, RZ, RZ, 0x8 ;  /* 0x00000008ff0c7424 */ /* 0x000fe200078e00ff */
[----:B------:R-:W-:-:S02]  /*4170*/  LOP3.LUT R13, R13, 0x1, RZ, 0xc0, !PT ;  /* 0x000000010d0d7812 */ /* 0x000fc400078ec0ff */
[----:B------:R-:W-:Y:S02]  /*4180*/  LOP3.LUT R23, R23, 0x1, RZ, 0xc0, !PT ;  /* 0x0000000117177812 */ /* 0x000fe400078ec0ff */
[----:B------:R-:W-:Y:S02]  /*4190*/  @P2 ISETP.NE.U32.AND.EX P0, PT, RZ, RZ, PT, P1 ;  /* 0x000000ffff00220c */ /* 0x000fe40003f05110 */
[----:B------:R-:W-:Y:S02]  /*41a0*/  @P2 SEL R21, RZ, 0x8, P3 ;  /* 0x00000008ff152807 */ /* 0x000fe40001800000 */
[----:B------:R-:W-:Y:S02]  /*41b0*/  IADD3 R22, PT, PT, R13, R22, R23 ;  /* 0x000000160d167210 */ /* 0x000fe40007ffe017 */
[----:B------:R-:W-:Y:S02]  /*41c0*/  @P2 SEL R12, R21, RZ, !P0 ;  /* 0x000000ff150c2207 */ /* 0x000fe40004000000 */
[----:B------:R-:W-:-:S02]  /*41d0*/  SHF.R.U32.HI R23, RZ, 0x4, R3 ;  /* 0x00000004ff177819 */ /* 0x000fc40000011603 */
[----:B------:R-:W-:Y:S02]  /*41e0*/  SHF.R.U32.HI R21, RZ, 0x4, R2 ;  /* 0x00000004ff157819 */ /* 0x000fe40000011602 */
[----:B------:R-:W-:Y:S02]  /*41f0*/  LOP3.LUT R23, R23, 0x1, RZ, 0xc0, !PT ;  /* 0x0000000117177812 */ /* 0x000fe400078ec0ff */
[----:B------:R-:W-:Y:S02]  /*4200*/  LOP3.LUT R21, R21, 0x1, RZ, 0xc0, !PT ;  /* 0x0000000115157812 */ /* 0x000fe400078ec0ff */
[----:B------:R-:W-:Y:S01]  /*4210*/  LOP3.LUT R17, R17, UR5, R24, 0xfe, !PT ;  /* 0x0000000511117c12 */ /* 0x000fe2000f8efe18 */
[----:B------:R-:W-:Y:S01]  /*4220*/  UMOV UR5, URZ ;  /* 0x000000ff00057c82 */ /* 0x000fe20008000000 */
[----:B------:R-:W-:Y:S02]  /*4230*/  IADD3 R21, PT, PT, R23, R22, R21 ;  /* 0x0000001617157210 */ /* 0x000fe40007ffe015 */
[----:B------:R-:W-:-:S02]  /*4240*/  SHF.R.U32.HI R22, RZ, 0x4, R15 ;  /* 0x00000004ff167819 */ /* 0x000fc4000001160f */
[----:B------:R-:W-:Y:S02]  /*4250*/  SHF.R.U32.HI R23, RZ, 0x5, R7 ;  /* 0x00000005ff177819 */ /* 0x000fe40000011607 */
[----:B------:R-:W-:Y:S02]  /*4260*/  LOP3.LUT R22, R22, 0x1, RZ, 0xc0, !PT ;  /* 0x0000000116167812 */ /* 0x000fe400078ec0ff */
[----:B------:R-:W-:Y:S02]  /*4270*/  LOP3.LUT R23, R23, 0x1, RZ, 0xc0, !PT ;  /* 0x0000000117177812 */ /* 0x000fe400078ec0ff */
[----:B------:R-:W-:Y:S01]  /*4280*/  LOP3.LUT R17, R14, R17, RZ, 0xfc, !PT ;  /* 0x000000110e117212 */ /* 0x000fe200078efcff */
[----:B------:R-:W-:Y:S01]  /*4290*/  IMAD.IADD R21, R21, 0x1, R22 ;  /* 0x0000000115157824 */ /* 0x000fe200078e0216 */
[----:B------:R-:W-:Y:S01]  /*42a0*/  SHF.R.U32.HI R22, RZ, 0x5, R20 ;  /* 0x00000005ff167819 */ /* 0x000fe20000011614 */
[----:B------:R-:W-:Y:S01]  /*42b0*/  IMAD.MOV.U32 R14, RZ, RZ, 0x10 ;  /* 0x00000010ff0e7424 */ /* 0x000fe200078e00ff */
[----:B------:R-:W-:Y:S01]  /*42c0*/  LOP3.LUT R17, R10, R17, RZ, 0xfc, !PT ;  /* 0x000000110a117212 */ /* 0x000fe200078efcff */
[----:B------:R-:W-:Y:S01]  /*42d0*/  IMAD.MOV.U32 R10, RZ, RZ, 0x20 ;  /* 0x00000020ff0a7424 */ /* 0x000fe200078e00ff */
[----:B------:R-:W-:-:S02]  /*42e0*/  ISETP.NE.AND P1, PT, R21, 0x3, PT ;  /* 0x000000031500780c */ /* 0x000fc40003f25270 */
[----:B------:R-:W-:Y:S02]  /*42f0*/  LOP3.LUT R22, R22, 0x1, RZ, 0xc0, !PT ;  /* 0x0000000116167812 */ /* 0x000fe400078ec0ff */
[----:B------:R-:W-:Y:S02]  /*4300*/  SHF.R.U32.HI R24, RZ, 0x8, R7 ;  /* 0x00000008ff187819 */ /* 0x000fe40000011607 */
[----:B------:R-:W-:Y:S02]  /*4310*/  LOP3.LUT R9, R9, UR5, RZ, 0xfc, !PT ;  /* 0x0000000509097c12 */ /* 0x000fe4000f8efcff */
[----:B------:R-:W-:Y:S02]  /*4320*/  LOP3.LUT R24, R24, 0x1, RZ, 0xc0, !PT ;  /* 0x0000000118187812 */ /* 0x000fe400078ec0ff */
[----:B------:R-:W-:-:S03]  /*4330*/  LOP3.LUT R9, R9, UR5, RZ, 0xfc, !PT ;  /* 0x0000000509097c12 */ /* 0x000fc6000f8efcff */
        /* <DEDUP_REMOVED lines=10> */
[----:B------:R-:W-:Y:S02]  /*43e0*/  @P1 SEL R21, RZ, 0x10, P2 ;  /* 0x00000010ff151807 */ /* 0x000fe40001000000 */
[----:B------:R-:W-:-:S02]  /*43f0*/  IADD3 R22, PT, PT, R8, R23, R22 ;  /* 0x0000001708167210 */ /* 0x000fc40007ffe016 */
[----:B------:R-:W-:Y:S02]  /*4400*/  @P1 SEL R14, R21, RZ, !P0 ;  /* 0x000000ff150e1207 */ /* 0x000fe40004000000 */
[----:B------:R-:W-:Y:S02]  /*4410*/  SHF.R.U32.HI R23, RZ, 0x5, R3 ;  /* 0x00000005ff177819 */ /* 0x000fe40000011603 */
[----:B------:R-:W-:Y:S02]  /*4420*/  SHF.R.U32.HI R21, RZ, 0x5, R2 ;  /* 0x00000005ff157819 */ /* 0x000fe40000011602 */
[----:B------:R-:W-:Y:S02]  /*4430*/  LOP3.LUT R23, R23, 0x1, RZ, 0xc0, !PT ;  /* 0x0000000117177812 */ /* 0x000fe400078ec0ff */
[----:B------:R-:W-:Y:S02]  /*4440*/  LOP3.LUT R21, R21, 0x1, RZ, 0xc0, !PT ;  /* 0x0000000115157812 */ /* 0x000fe400078ec0ff */
[----:B------:R-:W-:-:S02]  /*4450*/  LOP3.LUT R9, R9, UR5, RZ, 0xfc, !PT ;  /* 0x0000000509097c12 */ /* 0x000fc4000f8efcff */
[----:B------:R-:W-:Y:S02]  /*4460*/  IADD3 R21, PT, PT, R23, R22, R21 ;  /* 0x0000001617157210 */ /* 0x000fe40007ffe015 */
[----:B------:R-:W-:Y:S02]  /*4470*/  SHF.R.U32.HI R22, RZ, 0x5, R15 ;  /* 0x00000005ff167819 */ /* 0x000fe4000001160f */
[----:B------:R-:W-:Y:S02]  /*4480*/  SHF.R.U32.HI R23, RZ, 0x6, R20 ;  /* 0x00000006ff177819 */ /* 0x000fe40000011614 */
[----:B------:R-:W-:Y:S02]  /*4490*/  LOP3.LUT R22, R22, 0x1, RZ, 0xc0, !PT ;  /* 0x0000000116167812 */ /* 0x000fe400078ec0ff */
[----:B------:R-:W-:Y:S02]  /*44a0*/  LOP3.LUT R23, R23, 0x1, RZ, 0xc0, !PT ;  /* 0x0000000117177812 */ /* 0x000fe400078ec0ff */
[----:B------:R-:W-:Y:S01]  /*44b0*/  LOP3.LUT R9, R9, UR5, RZ, 0xfc, !PT ;  /* 0x0000000509097c12 */ /* 0x000fe2000f8efcff */
[----:B------:R-:W-:Y:S01]  /*44c0*/  IMAD.IADD R21, R21, 0x1, R22 ;  /* 0x0000000115157824 */ /* 0x000fe200078e0216 */
[----:B------:R-:W-:-:S04]  /*44d0*/  SHF.R.U32.HI R22, RZ, 0x6, R7 ;  /* 0x00000006ff167819 */ /* 0x000fc80000011607 */
[----:B------:R-:W-:Y:S02]  /*44e0*/  ISETP.NE.AND P1, PT, R21, 0x3, PT ;  /* 0x000000031500780c */ /* 0x000fe40003f25270 */
[----:B------:R-:W-:-:S11]  /*44f0*/  LOP3.LUT R22, R22, 0x1, RZ, 0xc0, !PT ;  /* 0x0000000116167812 */ /* 0x000fd600078ec0ff */
        /* <DEDUP_REMOVED lines=21> */
[----:B------:R-:W-:-:S03]  /*4650*/  LOP3.LUT R23, R23, 0x1, RZ, 0xc0, !PT ;  /* 0x0000000117177812 */ /* 0x000fc600078ec0ff */
        /* <DEDUP_REMOVED lines=8> */
[----:B------:R-:W-:Y:S01]  /*46e0*/  LOP3.LUT R21, R12, R17, RZ, 0xfc, !PT ;  /* 0x000000110c157212 */ /* 0x000fe200078efcff */
[----:B------:R-:W-:Y:S01]  /*46f0*/  IMAD.MOV.U32 R12, RZ, RZ, 0x40 ;  /* 0x00000040ff0c7424 */ /* 0x000fe200078e00ff */
[----:B------:R-:W-:-:S02]  /*4700*/  IADD3 R23, PT, PT, R22, R8, R23 ;  /* 0x0000000816177210 */ /* 0x000fc40007ffe017 */
[----:B------:R-:W-:Y:S02]  /*4710*/  SHF.R.U32.HI R8, RZ, 0x8, R5 ;  /* 0x00000008ff087819 */ /* 0x000fe40000011605 */
[----:B------:R-:W-:Y:S02]  /*4720*/  SHF.R.U32.HI R22, RZ, 0x7, R18 ;  /* 0x00000007ff167819 */ /* 0x000fe40000011612 */
[----:B------:R-:W-:Y:S02]  /*4730*/  LOP3.LUT R8, R8, 0x1, RZ, 0xc0, !PT ;  /* 0x0000000108087812 */ /* 0x000fe400078ec0ff */
[----:B------:R-:W-:Y:S02]  /*4740*/  LOP3.LUT R22, R22, 0x1, RZ, 0xc0, !PT ;  /* 0x0000000116167812 */ /* 0x000fe400078ec0ff */
[----:B------:R-:W-:Y:S02]  /*4750*/  @P1 ISETP.NE.U32.AND.EX P0, PT, RZ, RZ, PT, P0 ;  /* 0x000000ffff00120c */ /* 0x000fe40003f05100 */
[----:B------:R-:W-:-:S02]  /*4760*/  @P1 SEL R17, RZ, 0x40, P2 ;  /* 0x00000040ff111807 */ /* 0x000fc40001000000 */
[----:B------:R-:W-:Y:S02]  /*4770*/  IADD3 R22, PT, PT, R8, R23, R22 ;  /* 0x0000001708167210 */ /* 0x000fe40007ffe016 */
[----:B------:R-:W-:Y:S02]  /*4780*/  @P1 SEL R12, R17, RZ, !P0 ;  /* 0x000000ff110c1207 */ /* 0x000fe40004000000 */
[----:B------:R-:W-:Y:S02]  /*4790*/  SHF.R.U32.HI R23, RZ, 0x7, R3 ;  /* 0x00000007ff177819 */ /* 0x000fe40000011603 */
[----:B------:R-:W-:Y:S02]  /*47a0*/  SHF.R.U32.HI R17, RZ, 0x7, R2 ;  /* 0x00000007ff117819 */ /* 0x000fe40000011602 */
[----:B------:R-:W-:Y:S02]  /*47b0*/  LOP3.LUT R23, R23, 0x1, RZ, 0xc0, !PT ;  /* 0x0000000117177812 */ /* 0x000fe400078ec0ff */
        /* <DEDUP_REMOVED lines=17> */
[----:B------:R-:W-:Y:S01]  /*48d0*/  IADD3 R24, PT, PT, R17, R13, R24 ;  /* 0x0000000d11187210 */ /* 0x000fe20007ffe018 */
[----:B------:R-:W-:Y:S01]  /*48e0*/  IMAD.MOV.U32 R13, RZ, RZ, 0x80 ;  /* 0x00000080ff0d7424 */ /* 0x000fe200078e00ff */
[----:B------:R-:W-:-:S02]  /*48f0*/  @P1 SEL R14, RZ, 0x80, P2 ;  /* 0x00000080ff0e1807 */ /* 0x000fc40001000000 */
[----:B------:R-:W-:Y:S02]  /*4900*/  SHF.R.U32.HI R17, RZ, 0x9, R5 ;  /* 0x00000009ff117819 */ /* 0x000fe40000011605 */
[----:B------:R-:W-:Y:S02]  /*4910*/  @P1 SEL R13, R14, RZ, !P0 ;  /* 0x000000ff0e0d1207 */ /* 0x000fe40004000000 */
[----:B------:R-:W-:Y:S02]  /*4920*/  LOP3.LUT R17, R17, 0x1, RZ, 0xc0, !PT ;  /* 0x0000000111117812 */ /* 0x000fe400078ec0ff */
[----:B------:R-:W-:Y:S02]  /*4930*/  SHF.R.U32.HI R22, RZ, 0x8, R3 ;  /* 0x00000008ff167819 */ /* 0x000fe40000011603 */
[----:B------:R-:W-:Y:S02]  /*4940*/  SHF.R.U32.HI R14, RZ, 0x8, R2 ;  /* 0x00000008ff0e7819 */ /* 0x000fe40000011602 */
[----:B------:R-:W-:-:S02]  /*4950*/  IADD3 R23, PT, PT, R17, R24, R23 ;  /* 0x0000001811177210 */ /* 0x000fc40007ffe017 */
[----:B------:R-:W-:Y:S02]  /*4960*/  LOP3.LUT R22, R22, 0x1, RZ, 0xc0, !PT ;  /* 0x0000000116167812 */ /* 0x000fe400078ec0ff */
[----:B------:R-:W-:Y:S02]  /*4970*/  LOP3.LUT R14, R14, 0x1, RZ, 0xc0, !PT ;  /* 0x000000010e0e7812 */ /* 0x000fe400078ec0ff */
[----:B------:R-:W-:Y:S02]  /*4980*/  SHF.R.U32.HI R24, RZ, 0xa, R2 ;  /* 0x0000000aff187819 */ /* 0x000fe40000011602 */
[----:B------:R-:W-:Y:S02]  /*4990*/  IADD3 R22, PT, PT, R22, R23, R14 ;  /* 0x0000001716167210 */ /* 0x000fe40007ffe00e */
[----:B------:R-:W-:Y:S02]  /*49a0*/  SHF.R.U32.HI R23, RZ, 0x8, R15 ;  /* 0x00000008ff177819 */ /* 0x000fe4000001160f */
[----:B------:R-:W-:-:S02]  /*49b0*/  SHF.R.U32.HI R14, RZ, 0x9, R20 ;  /* 0x00000009ff0e7819 */ /* 0x000fc40000011614 */
[----:B------:R-:W-:Y:S02]  /*49c0*/  LOP3.LUT R23, R23, 0x1, RZ, 0xc0, !PT ;  /* 0x0000000117177812 */ /* 0x000fe400078ec0ff */
[----:B------:R-:W-:Y:S02]  /*49d0*/  LOP3.LUT R14, R14, 0x1, RZ, 0xc0, !PT ;  /* 0x000000010e0e7812 */ /* 0x000fe400078ec0ff */
[----:B------:R-:W-:Y:S01]  /*49e0*/  LOP3.LUT R24, R24, 0x1, RZ, 0xc0, !PT ;  /* 0x0000000118187812 */ /* 0x000fe200078ec0ff */
        /* <DEDUP_REMOVED lines=15> */
[----:B------:R-:W-:Y:S01]  /*4ae0*/  IADD3 R23, PT, PT, R14, R23, R8 ;  /* 0x000000170e177210 */ /* 0x000fe20007ffe008 */
[----:B------:R-:W-:Y:S01]  /*4af0*/  IMAD.MOV.U32 R8, RZ, RZ, 0x100 ;  /* 0x00000100ff087424 */ /* 0x000fe200078e00ff */
[----:B------:R-:W-:-:S02]  /*4b00*/  @P1 SEL R8, R10, RZ, !P0 ;  /* 0x000000ff0a081207 */ /* 0x000fc40004000000 */
        /* <DEDUP_REMOVED lines=20> */
[----:B------:R-:W-:Y:S02]  /*4c50*/  @P1 ISETP.NE.U32.AND.EX P0, PT, RZ, RZ, PT, P0 ;  /* 0x000000ffff00120c */ /* 0x000fe40003f05100 */
[----:B------:R-:W-:Y:S02]  /*4c60*/  @P1 SEL R21, RZ, 0x200, P2 ;  /* 0x00000200ff151807 */ /* 0x000fe40001000000 */
[----:B------:R-:W-:Y:S02]  /*4c70*/  SHF.R.U32.HI R10, RZ, 0xb, R5 ;  /* 0x0000000bff0a7819 */ /* 0x000fe40000011605 */
[----:B------:R-:W-:Y:S02]  /*4c80*/  SHF.R.U32.HI R23, RZ, 0xa, R18 ;  /* 0x0000000aff177819 */ /* 0x000fe40000011612 */
[----:B------:R-:W-:Y:S02]  /*4c90*/  @P1 SEL R12, R21, RZ, !P0 ;  /* 0x000000ff150c1207 */ /* 0x000fe40004000000 */
[----:B------:R-:W-:-:S02]  /*4ca0*/  LOP3.LUT R10, R10, 0x1, RZ, 0xc0, !PT ;  /* 0x000000010a0a7812 */ /* 0x000fc400078ec0ff */
[----:B------:R-:W-:Y:S02]  /*4cb0*/  LOP3.LUT R23, R23, 0x1, RZ, 0xc0, !PT ;  /* 0x0000000117177812 */ /* 0x000fe400078ec0ff */
[----:B------:R-:W-:Y:S02]  /*4cc0*/  SHF.R.U32.HI R21, RZ, 0xa, R3 ;  /* 0x0000000aff157819 */ /* 0x000fe40000011603 */
[----:B------:R-:W-:Y:S02]  /*4cd0*/  IADD3 R17, PT, PT, R10, R17, R23 ;  /* 0x000000110a117210 */ /* 0x000fe40007ffe017 */
[----:B------:R-:W-:Y:S02]  /*4ce0*/  LOP3.LUT R21, R21, 0x1, RZ, 0xc0, !PT ;  /* 0x0000000115157812 */ /* 0x000fe400078ec0ff */
[----:B------:R-:W-:Y:S02]  /*4cf0*/  SHF.R.U32.HI R23, RZ, 0xb, R20 ;  /* 0x0000000bff177819 */ /* 0x000fe40000011614 */
[----:B------:R-:W-:-:S02]  /*4d00*/  IADD3 R17, PT, PT, R21, R17, R24 ;  /* 0x0000001115117210 */ /* 0x000fc40007ffe018 */
[----:B------:R-:W-:Y:S02]  /*4d10*/  SHF.R.U32.HI R24, RZ, 0xa, R15 ;  /* 0x0000000aff187819 */ /* 0x000fe4000001160f */
[----:B------:R-:W-:Y:S02]  /*4d20*/  SHF.R.U32.HI R21, RZ, 0xb, R7 ;  /* 0x0000000bff157819 */ /* 0x000fe40000011607 */
        /* <DEDUP_REMOVED lines=26> */
[----:B------:R-:W-:Y:S01]  /*4ed0*/  LOP3.LUT R17, R8, R17, RZ, 0xfc, !PT ;  /* 0x0000001108117212 */ /* 0x000fe200078efcff */
[----:B------:R-:W-:Y:S01]  /*4ee0*/  IMAD.MOV.U32 R8, RZ, RZ, 0x800 ;  /* 0x00000800ff087424 */ /* 0x000fe200078e00ff */
        /* <DEDUP_REMOVED lines=44> */
[----:B------:R-:W-:-:S04]  /*51b0*/  LOP3.LUT R22, R22, 0x1, RZ, 0xc0, !PT ;  /* 0x0000000116167812 */ /* 0x000fc800078ec0ff */
        /* <DEDUP_REMOVED lines=20> */
[----:B------:R-:W-:Y:S02]  /*5300*/  LOP3.LUT R21, R13, R22, RZ, 0xfc, !PT ;  /* 0x000000160d157212 */ /* 0x000fe400078efcff */
[----:B------:R-:W-:-:S02]  /*5310*/  IADD3 R10, PT, PT, R23, R10, R17 ;  /* 0x0000000a170a7210 */ /* 0x000fc40007ffe011 */
[----:B------:R-:W-:Y:S02]  /*5320*/  SHF.R.U32.HI R17, RZ, 0xf, R5 ;  /* 0x0000000fff117819 */ /* 0x000fe40000011605 */
[----:B------:R-:W-:Y:S02]  /*5330*/  SHF.R.U32.HI R23, RZ, 0xe, R18 ;  /* 0x0000000eff177819 */ /* 0x000fe40000011612 */
[----:B------:R-:W-:Y:S02]  /*5340*/  LOP3.LUT R17, R17, 0x1, RZ, 0xc0, !PT ;  /* 0x0000000111117812 */ /* 0x000fe400078ec0ff */
[----:B------:R-:W-:Y:S02]  /*5350*/  LOP3.LUT R23, R23, 0x1, RZ, 0xc0, !PT ;  /* 0x0000000117177812 */ /* 0x000fe400078ec0ff */
[----:B------:R-:W-:Y:S02]  /*5360*/  @P1 ISETP.NE.U32.AND.EX P0, PT, RZ, RZ, PT, P0 ;  /* 0x000000ffff00120c */ /* 0x000fe40003f05100 */
[----:B------:R-:W-:-:S02]  /*5370*/  @P1 SEL R13, RZ, 0x2000, P2 ;  /* 0x00002000ff0d1807 */ /* 0x000fc40001000000 */
[----:B------:R-:W-:Y:S01]  /*5380*/  IADD3 R23, PT, PT, R17, R10, R23 ;  /* 0x0000000a11177210 */ /* 0x000fe20007ffe017 */
[----:B------:R-:W-:Y:S01]  /*5390*/  IMAD.MOV.U32 R10, RZ, RZ, 0x2000 ;  /* 0x00002000ff0a7424 */ /* 0x000fe200078e00ff */
        /* <DEDUP_REMOVED lines=11> */
[----:B------:R-:W-:-:S02]  /*5450*/  LOP3.LUT R23, R23, 0x1, RZ, 0xc0, !PT ;  /* 0x0000000117177812 */ /* 0x000fc400078ec0ff */
[----:B------:R-:W-:Y:S01]  /*5460*/  LOP3.LUT R21, R12, R21, RZ, 0xfc, !PT ;  /* 0x000000150c157212 */ /* 0x000fe200078efcff */
[----:B------:R-:W-:Y:S01]  /*5470*/  IMAD.IADD R22, R22, 0x1, R13 ;  /* 0x0000000116167824 */ /* 0x000fe200078e020d */
[----:B------:R-:W-:Y:S01]  /*5480*/  SHF.R.U32.HI R13, RZ, 0xf, R6 ;  /* 0x0000000fff0d7819 */ /* 0x000fe20000011606 */
[----:B------:R-:W-:Y:S01]  /*5490*/  IMAD.MOV.U32 R12, RZ, RZ, 0x8000 ;  /* 0x00008000ff0c7424 */ /* 0x000fe200078e00ff */
[----:B------:R-:W-:Y:S01]  /*54a0*/  LOP3.LUT R21, R10, R21, RZ, 0xfc, !PT ;  /* 0x000000150a157212 */ /* 0x000fe200078efcff */
[----:B------:R-:W-:Y:S01]  /*54b0*/  IMAD.MOV.U32 R10, RZ, RZ, 0x10000 ;  /* 0x00010000ff0a7424 */ /* 0x000fe200078e00ff */
        /* <DEDUP_REMOVED lines=19> */
[----:B------:R-:W-:Y:S01]  /*55f0*/  LOP3.LUT R21, R8, R21, RZ, 0xfc, !PT ;  /* 0x0000001508157212 */ /* 0x000fe200078efcff */
[----:B------:R-:W-:Y:S01]  /*5600*/  IMAD.MOV.U32 R8, RZ, RZ, 0x20000 ;  /* 0x00020000ff087424 */ /* 0x000fe200078e00ff */
[----:B------:R-:W-:-:S02]  /*5610*/  IADD3 R22, PT, PT, R22, R14, R23 ;  /* 0x0000000e16167210 */ /* 0x000fc40007ffe017 */
        /* <DEDUP_REMOVED lines=338> */
[----:B------:R-:W-:Y:S02]  /*6b40*/  SHF.R.U32.HI R22, RZ, 0x1c, R20 ;  /* 0x0000001cff167819 */ /* 0x000fe40000011614 */
[----:B------:R-:W-:Y:S02]  /*6b50*/  LOP3.LUT R17, R8, R17, RZ, 0xfc, !PT ;  /* 0x0000001108117212 */ /* 0x000fe400078efcff */
        /* <DEDUP_REMOVED lines=19> */
[----:B------:R-:W-:-:S02]  /*6c90*/  LOP3.LUT R17, R12, R17, RZ, 0xfc, !PT ;  /* 0x000000110c117212 */ /* 0x000fc400078efcff */
        /* <DEDUP_REMOVED lines=26> */
[----:B------:R-:W-:-:S02]  /*6e40*/  SHF.R.U32.HI R5, RZ, 0x1f, R5 ;  /* 0x0000001fff057819 */ /* 0x000fc40000011605 */
[----:B------:R-:W-:Y:S02]  /*6e50*/  IADD3 R21, PT, PT, R23, R22, R21 ;  /* 0x0000001617157210 */ /* 0x000fe40007ffe015 */
[----:B------:R-:W-:Y:S02]  /*6e60*/  SHF.R.U32.HI R22, RZ, 0x1d, R15 ;  /* 0x0000001dff167819 */ /* 0x000fe4000001160f */
[----:B------:R-:W-:Y:S02]  /*6e70*/  SHF.R.U32.HI R23, RZ, 0x1e, R7 ;  /* 0x0000001eff177819 */ /* 0x000fe40000011607 */
[----:B------:R-:W-:Y:S02]  /*6e80*/  LOP3.LUT R22, R22, 0x1, RZ, 0xc0, !PT ;  /* 0x0000000116167812 */ /* 0x000fe400078ec0ff */
[----:B------:R-:W-:Y:S02]  /*6e90*/  LOP3.LUT R23, R23, 0x1, RZ, 0xc0, !PT ;  /* 0x0000000117177812 */ /* 0x000fe400078ec0ff */
[----:B------:R-:W-:Y:S01]  /*6ea0*/  LOP3.LUT R8, R4, R17, RZ, 0xfc, !PT ;  /* 0x0000001104087212 */ /* 0x000fe200078efcff */
[----:B------:R-:W-:Y:S01]  /*6eb0*/  IMAD.IADD R21, R21, 0x1, R22 ;  /* 0x0000000115157824 */ /* 0x000fe200078e0216 */
[----:B------:R-:W-:Y:S01]  /*6ec0*/  SHF.R.U32.HI R22, RZ, 0x1e, R20 ;  /* 0x0000001eff167819 */ /* 0x000fe20000011614 */
[----:B------:R-:W-:Y:S01]  /*6ed0*/  IMAD.MOV.U32 R4, RZ, RZ, -0x80000000 ;  /* 0x80000000ff047424 */ /* 0x000fe200078e00ff */
[----:B------:R-:W-:-:S02]  /*6ee0*/  SHF.R.U32.HI R20, RZ, 0x1e, R6 ;  /* 0x0000001eff147819 */ /* 0x000fc40000011606 */
[----:B------:R-:W-:Y:S02]  /*6ef0*/  LOP3.LUT R22, R22, 0x1, RZ, 0xc0, !PT ;  /* 0x0000000116167812 */ /* 0x000fe400078ec0ff */
[----:B------:R-:W-:Y:S02]  /*6f00*/  LOP3.LUT R20, R20, 0x1, RZ, 0xc0, !PT ;  /* 0x0000000114147812 */ /* 0x000fe400078ec0ff */
[----:B------:R-:W-:Y:S02]  /*6f10*/  ISETP.NE.AND P6, PT, R21, 0x3, PT ;  /* 0x000000031500780c */ /* 0x000fe40003fc5270 */
[----:B------:R-:W-:Y:S02]  /*6f20*/  IADD3 R20, PT, PT, R22, R20, R23 ;  /* 0x0000001416147210 */ /* 0x000fe40007ffe017 */
[----:B------:R-:W-:Y:S02]  /*6f30*/  LOP3.LUT R22, R9, UR5, RZ, 0xfc, !PT ;  /* 0x0000000509167c12 */ /* 0x000fe4000f8efcff */
[----:B------:R-:W-:-:S02]  /*6f40*/  SHF.R.U32.HI R9, RZ, 0x1f, R7 ;  /* 0x0000001fff097819 */ /* 0x000fc40000011607 */
[----:B------:R-:W-:Y:S02]  /*6f50*/  LOP3.LUT R23, R22, UR6, RZ, 0xfc, !PT ;  /* 0x0000000616177c12 */ /* 0x000fe4000f8efcff */
[----:B------:R-:W-:Y:S02]  /*6f60*/  SHF.R.U32.HI R22, RZ, 0x1f, R6 ;  /* 0x0000001fff167819 */ /* 0x000fe40000011606 */
[----:B------:R-:W-:Y:S02]  /*6f70*/  LOP3.LUT R23, R23, UR5, RZ, 0xfc, !PT ;  /* 0x0000000517177c12 */ /* 0x000fe4000f8efcff */
[----:B------:R-:W-:Y:S02]  /*6f80*/  SHF.R.U32.HI R6, RZ, 0x1f, R19 ;  /* 0x0000001fff067819 */ /* 0x000fe40000011613 */
[----:B------:R-:W-:Y:S02]  /*6f90*/  LOP3.LUT R23, R23, UR5, RZ, 0xfc, !PT ;  /* 0x0000000517177c12 */ /* 0x000fe4000f8efcff */
[----:B------:R-:W-:-:S02]  /*6fa0*/  IADD3 R6, PT, PT, R6, R22, R9 ;  /* 0x0000001606067210 */ /* 0x000fc40007ffe009 */
[----:B------:R-:W-:Y:S02]  /*6fb0*/  LOP3.LUT R23, R23, UR5, RZ, 0xfc, !PT ;  /* 0x0000000517177c12 */ /* 0x000fe4000f8efcff */
[----:B------:R-:W-:Y:S02]  /*6fc0*/  SHF.R.U32.HI R22, RZ, 0x1f, R18 ;  /* 0x0000001fff167819 */ /* 0x000fe40000011612 */
[----:B------:R-:W-:Y:S02]  /*6fd0*/  LOP3.LUT R23, R23, UR5, RZ, 0xfc, !PT ;  /* 0x0000000517177c12 */ /* 0x000fe4000f8efcff */
[--C-:B------:R-:W-:Y:S02]  /*6fe0*/  SHF.R.U32.HI R7, RZ, 0x1e, R3.reuse ;  /* 0x0000001eff077819 */ /* 0x100fe40000011603 */
[----:B------:R-:W-:Y:S02]  /*6ff0*/  LOP3.LUT R23, R23, UR5, RZ, 0xfc, !PT ;  /* 0x0000000517177c12 */ /* 0x000fe4000f8efcff */
[----:B------:R-:W-:-:S02]  /*7000*/  SHF.R.U32.HI R3, RZ, 0x1f, R3 ;  /* 0x0000001fff037819 */ /* 0x000fc40000011603 */
[----:B------:R-:W-:Y:S02]  /*7010*/  LOP3.LUT R23, R23, UR5, RZ, 0xfc, !PT ;  /* 0x0000000517177c12 */ /* 0x000fe4000f8efcff */
[----:B------:R-:W-:Y:S02]  /*7020*/  IADD3 R22, PT, PT, R11, R6, R22 ;  /* 0x000000060b167210 */ /* 0x000fe40007ffe016 */
[----:B------:R-:W-:Y:S02]  /*7030*/  LOP3.LUT R23, R23, UR5, RZ, 0xfc, !PT ;  /* 0x0000000517177c12 */ /* 0x000fe4000f8efcff */
[----:B------:R-:W-:Y:S02]  /*7040*/  SHF.R.U32.HI R9, RZ, 0x1f, R2 ;  /* 0x0000001fff097819 */ /* 0x000fe40000011602 */
[----:B------:R-:W-:Y:S02]  /*7050*/  LOP3.LUT R23, R23, UR5, RZ, 0xfc, !PT ;  /* 0x0000000517177c12 */ /* 0x000fe4000f8efcff */
[----:B------:R-:W-:-:S02]  /*7060*/  IADD3 R3, PT, PT, R3, R22, R9 ;  /* 0x0000001603037210 */ /* 0x000fc40007ffe009 */
[----:B------:R-:W-:Y:S02]  /*7070*/  LOP3.LUT R23, R23, UR5, RZ, 0xfc, !PT ;  /* 0x0000000517177c12 */ /* 0x000fe4000f8efcff */
[----:B------:R-:W-:Y:S02]  /*7080*/  SHF.R.U32.HI R6, RZ, 0x1e, R18 ;  /* 0x0000001eff067819 */ /* 0x000fe40000011612 */
[----:B------:R-:W-:Y:S02]  /*7090*/  LOP3.LUT R23, R23, UR6, RZ, 0xfc, !PT ;  /* 0x0000000617177c12 */ /* 0x000fe4000f8efcff */
[----:B------:R-:W-:Y:S02]  /*70a0*/  LEA.HI R16, R16, R3, RZ, 0x1 ;  /* 0x0000000310107211 */ /* 0x000fe400078f08ff */
[----:B------:R-:W-:Y:S02]  /*70b0*/  LOP3.LUT R23, R23, UR5, RZ, 0xfc, !PT ;  /* 0x0000000517177c12 */ /* 0x000fe4000f8efcff */
[----:B------:R-:W-:-:S02]  /*70c0*/  LOP3.LUT R6, R6, 0x1, RZ, 0xc0, !PT ;  /* 0x0000000106067812 */ /* 0x000fc400078ec0ff */
[----:B------:R-:W-:Y:S02]  /*70d0*/  SHF.R.U32.HI R3, RZ, 0x1e, R2 ;  /* 0x0000001eff037819 */ /* 0x000fe40000011602 */
[----:B------:R-:W-:Y:S02]  /*70e0*/  LOP3.LUT R23, R23, UR5, RZ, 0xfc, !PT ;  /* 0x0000000517177c12 */ /* 0x000fe4000f8efcff */
[----:B------:R-:W-:Y:S02]  /*70f0*/  IADD3 R6, PT, PT, R5, R20, R6 ;  /* 0x0000001405067210 */ /* 0x000fe40007ffe006 */
[----:B------:R-:W-:Y:S02]  /*7100*/  LOP3.LUT R7, R7, 0x1, RZ, 0xc0, !PT ;  /* 0x0000000107077812 */ /* 0x000fe400078ec0ff */
[----:B------:R-:W-:Y:S02]  /*7110*/  LOP3.LUT R3, R3, 0x1, RZ, 0xc0, !PT ;  /* 0x0000000103037812 */ /* 0x000fe400078ec0ff */
[----:B------:R-:W-:-:S02]  /*7120*/  SHF.R.U32.HI R2, RZ, 0x1e, R15 ;  /* 0x0000001eff027819 */ /* 0x000fc4000001160f */
[----:B------:R-:W-:Y:S02]  /*7130*/  LOP3.LUT R23, R23, UR5, RZ, 0xfc, !PT ;  /* 0x0000000517177c12 */ /* 0x000fe4000f8efcff */
[----:B------:R-:W-:Y:S01]  /*7140*/  IADD3 R3, PT, PT, R7, R6, R3 ;  /* 0x0000000607037210 */ /* 0x000fe20007ffe003 */
[----:B------:R-:W-:Y:S01]  /*7150*/  IMAD.MOV.U32 R6, RZ, RZ, 0x40000000 ;  /* 0x40000000ff067424 */ /* 0x000fe200078e00ff */
[----:B------:R-:W-:Y:S02]  /*7160*/  LOP3.LUT R2, R2, 0x1, RZ, 0xc0, !PT ;  /* 0x0000000102027812 */ /* 0x000fe400078ec0ff */
[----:B------:R-:W-:Y:S02]  /*7170*/  LOP3.LUT R23, R23, UR5, RZ, 0xfc, !PT ;  /* 0x0000000517177c12 */ /* 0x000fe4000f8efcff */
[----:B------:R-:W-:Y:S01]  /*7180*/  ISETP.NE.AND P3, PT, R16, 0x3, PT ;  /* 0x000000031000780c */ /* 0x000fe20003f65270 */
[----:B------:R-:W-:Y:S01]  /*7190*/  IMAD.IADD R2, R3, 0x1, R2 ;  /* 0x0000000103027824 */ /* 0x000fe200078e0202 */
[----:B------:R-:W-:-:S02]  /*71a0*/  LOP3.LUT R23, R23, UR5, RZ, 0xfc, !PT ;  /* 0x0000000517177c12 */ /* 0x000fc4000f8efcff */
[----:B------:R-:W-:Y:S02]  /*71b0*/  @P6 ISETP.NE.U32.AND P1, PT, R14, 0x1, PT ;  /* 0x000000010e00680c */ /* 0x000fe40003f25070 */
[----:B------:R-:W-:Y:S02]  /*71c0*/  LOP3.LUT R23, R23, UR5, RZ, 0xfc, !PT ;  /* 0x0000000517177c12 */ /* 0x000fe4000f8efcff */
[----:B------:R-:W-:Y:S02]  /*71d0*/  ISETP.NE.AND P5, PT, R2, 0x3, PT ;  /* 0x000000030200780c */ /* 0x000fe40003fa5270 */
[----:B------:R-:W-:Y:S02]  /*71e0*/  LOP3.LUT R23, R23, UR5, RZ, 0xfc, !PT ;  /* 0x0000000517177c12 */ /* 0x000fe4000f8efcff */
[----:B------:R-:W-:Y:S02]  /*71f0*/  @P6 ISETP.NE.AND P2, PT, R21, 0x2, PT ;  /* 0x000000021500680c */ /* 0x000fe40003f45270 */
[----:B------:R-:W-:-:S02]  /*7200*/  @P3 LOP3.LUT R5, R5, 0x1, RZ, 0xc0, !PT ;  /* 0x0000000105053812 */ /* 0x000fc400078ec0ff */
[----:B------:R-:W-:Y:S02]  /*7210*/  LOP3.LUT R23, R23, UR5, RZ, 0xfc, !PT ;  /* 0x0000000517177c12 */ /* 0x000fe4000f8efcff */
[----:B------:R-:W-:Y:S02]  /*7220*/  @P6 ISETP.NE.U32.AND.EX P1, PT, RZ, RZ, PT, P1 ;  /* 0x000000ffff00620c */ /* 0x000fe40003f25110 */
[----:B------:R-:W-:Y:S02]  /*7230*/  @P6 SEL R3, RZ, 0x20000000, P2 ;  /* 0x20000000ff036807 */ /* 0x000fe40001000000 */
[----:B------:R-:W-:Y:S01]  /*7240*/  @P3 ISETP.NE.U32.AND P0, PT, R5, 0x1, PT ;  /* 0x000000010500380c */ /* 0x000fe20003f05070 */
[----:B------:R-:W-:Y:S01]  /*7250*/  IMAD.MOV.U32 R5, RZ, RZ, 0x20000000 ;  /* 0x20000000ff057424 */ /* 0x000fe200078e00ff */
[----:B------:R-:W-:Y:S02]  /*7260*/  LOP3.LUT R23, R23, UR5, RZ, 0xfc, !PT ;  /* 0x0000000517177c12 */ /* 0x000fe4000f8efcff */
[----:B------:R-:W-:-:S02]  /*7270*/  @P6 SEL R5, R3, RZ, !P1 ;  /* 0x000000ff03056207 */ /* 0x000fc40004800000 */
[----:B------:R-:W-:Y:S02]  /*7280*/  @P5 ISETP.NE.AND P1, PT, R2, 0x2, PT ;  /* 0x000000020200580c */ /* 0x000fe40003f25270 */
[----:B------:R-:W0:Y:S01]  /*7290*/  LDC.64 R2, c[0x0][0x388] ;  /* 0x0000e200ff027b82 */ /* 0x000e220000000a00 */
[----:B------:R-:W-:Y:S02]  /*72a0*/  LOP3.LUT R23, R23, UR5, RZ, 0xfc, !PT ;  /* 0x0000000517177c12 */ /* 0x000fe4000f8efcff */
[----:B------:R-:W-:Y:S02]  /*72b0*/  @P5 ISETP.NE.U32.AND P2, PT, R13, 0x1, PT ;  /* 0x000000010d00580c */ /* 0x000fe40003f45070 */
[----:B------:R-:W-:Y:S02]  /*72c0*/  LOP3.LUT R23, R23, UR5, RZ, 0xfc, !PT ;  /* 0x0000000517177c12 */ /* 0x000fe4000f8efcff */
[----:B------:R-:W-:Y:S02]  /*72d0*/  @P5 ISETP.NE.U32.AND.EX P2, PT, RZ, RZ, PT, P2 ;  /* 0x000000ffff00520c */ /* 0x000fe40003f45120 */
[----:B------:R-:W-:-:S02]  /*72e0*/  LOP3.LUT R23, R23, UR5, RZ, 0xfc, !PT ;  /* 0x0000000517177c12 */ /* 0x000fc4000f8efcff */
[----:B------:R-:W-:Y:S02]  /*72f0*/  @P5 SEL R7, RZ, 0x40000000, P1 ;  /* 0x40000000ff075807 */ /* 0x000fe40000800000 */
[----:B------:R-:W-:Y:S02]  /*7300*/  @P3 ISETP.NE.AND P4, PT, R16, 0x2, PT ;  /* 0x000000021000380c */ /* 0x000fe40003f85270 */
[----:B------:R-:W-:Y:S02]  /*7310*/  LOP3.LUT R23, R23, UR5, RZ, 0xfc, !PT ;  /* 0x0000000517177c12 */ /* 0x000fe4000f8efcff */
[----:B------:R-:W-:Y:S02]  /*7320*/  @P5 SEL R6, R7, RZ, !P2 ;  /* 0x000000ff07065207 */ /* 0x000fe40005000000 */
[----:B------:R-:W-:Y:S02]  /*7330*/  @P3 SEL R7, RZ, 0x80000000, P4 ;  /* 0x80000000ff073807 */ /* 0x000fe40002000000 */
[----:B------:R-:W-:-:S02]  /*7340*/  @P3 ISETP.NE.U32.AND.EX P0, PT, RZ, RZ, PT, P0 ;  /* 0x000000ffff00320c */ /* 0x000fc40003f05100 */
[----:B------:R-:W-:Y:S01]  /*7350*/  LOP3.LUT R5, R5, R8, RZ, 0xfc, !PT ;  /* 0x0000000805057212 */ /* 0x000fe200078efcff */
[----:B0-----:R-:W-:Y:S01]  /*7360*/  IMAD.WIDE R2, R0, 0x8, R2 ;  /* 0x0000000800027825 */ /* 0x001fe200078e0202 */
[----:B------:R-:W-:Y:S02]  /*7370*/  LOP3.LUT R23, R23, UR5, RZ, 0xfc, !PT ;  /* 0x0000000517177c12 */ /* 0x000fe4000f8efcff */
[----:B------:R-:W-:Y:S02]  /*7380*/  @P3 SEL R4, R7, RZ, !P0 ;  /* 0x000000ff07043207 */ /* 0x000fe40004000000 */
[----:B------:R-:W-:Y:S02]  /*7390*/  LOP3.LUT R5, R6, R5, RZ, 0xfc, !PT ;  /* 0x0000000506057212 */ /* 0x000fe400078efcff */
[----:B------:R-:W-:Y:S02]  /*73a0*/  LOP3.LUT R23, R23, UR5, RZ, 0xfc, !PT ;  /* 0x0000000517177c12 */ /* 0x000fe4000f8efcff */
[----:B------:R-:W-:-:S02]  /*73b0*/  LOP3.LUT R5, R4, R5, RZ, 0xfc, !PT ;  /* 0x0000000504057212 */ /* 0x000fc400078efcff */
[----:B------:R-:W-:-:S05]  /*73c0*/  LOP3.LUT R4, R23, UR5, RZ, 0xfc, !PT ;  /* 0x0000000517047c12 */ /* 0x000fca000f8efcff */
[----:B------:R-:W-:Y:S01]  /*73d0*/  STG.E.64 desc[UR8][R2.64], R4 ;  /* 0x0000000402007986 */ /* 0x000fe2000c101b08 */
[----:B------:R-:W-:Y:S05]  /*73e0*/  EXIT ;  /* 0x000000000000794d */ /* 0x000fea0003800000 */
.L_x_4:
[----:B------:R-:W-:-:S00]  /*73f0*/  BRA `(.L_x_4) ;  /* 0xfffffffc00fc7947 */ /* 0x000fc0000383ffff */
[----:B------:R-:W-:-:S00]  /*7400*/  NOP ;  /* 0x0000000000007918 */ /* 0x000fc00000000000 */
[----:B------:R-:W-:-:S00]  /*7410*/  NOP ;  /* 0x0000000000007918 */ /* 0x000fc00000000000 */
[----:B------:R-:W-:-:S00]  /*7420*/  NOP ;  /* 0x0000000000007918 */ /* 0x000fc00000000000 */
[----:B------:R-:W-:-:S00]  /*7430*/  NOP ;  /* 0x0000000000007918 */ /* 0x000fc00000000000 */
[----:B------:R-:W-:-:S00]  /*7440*/  NOP ;  /* 0x0000000000007918 */ /* 0x000fc00000000000 */
[----:B------:R-:W-:-:S00]  /*7450*/  NOP ;  /* 0x0000000000007918 */ /* 0x000fc00000000000 */
[----:B------:R-:W-:-:S00]  /*7460*/  NOP ;  /* 0x0000000000007918 */ /* 0x000fc00000000000 */
[----:B------:R-:W-:-:S00]  /*7470*/  NOP ;  /* 0x0000000000007918 */ /* 0x000fc00000000000 */
.L_x_5:


//--------------------- .nv.shared.reserved.0     --------------------------
	.section	.nv.shared.reserved.0,"aw",@nobits
	.weak		__nv_reservedSMEM_offset_0_alias
	.size		__nv_reservedSMEM_offset_0_alias, 0, 64
	.other		__nv_reservedSMEM_offset_0_alias,@"STO_CUDA_RESERVED_SHARED STV_DEFAULT"
__nv_reservedSMEM_offset_0_alias:
	.zero		0
	.zero		64


//--------------------- .nv.constant0._Z19game_of_life_kernelPKmPmiii --------------------------
	.section	.nv.constant0._Z19game_of_life_kernelPKmPmiii,"a",@progbits
	.sectionflags	@""
	.align	4
.nv.constant0._Z19game_of_life_kernelPKmPmiii:
	.zero		924


//--------------------- SYMBOLS --------------------------

	.type		.nv.reservedSmem.offset0,@object
	.size		.nv.reservedSmem.offset0,0x4
